// auto-generated by cutlass_sweep.gemm — config: {"arch": "sm_90", "cluster_m": 1, "cluster_n": 8, "dtype": "e5m2", "dtype_b": "e5m2", "layout": "nt", "stages": 0, "tile_k": 128, "tile_m": 64, "tile_n": 256}
#include "cutlass/cutlass.h"
#include "cutlass/gemm/collective/collective_builder.hpp"
#include "cutlass/gemm/device/gemm_universal_adapter.h"
#include "cutlass/gemm/kernel/gemm_universal.hpp"
#include "cutlass/epilogue/collective/collective_builder.hpp"

using ElemA = cutlass::float_e5m2_t;
using ElemB = cutlass::float_e5m2_t;
using ElemCD = cutlass::float_e5m2_t;
using Acc  = float;
using TileShape    = cute::Shape<cute::_64, cute::_256, cute::_128>;
using ClusterShape = cute::Shape<cute::_1, cute::_8, cute::_1>;

using CollectiveEpilogue = typename cutlass::epilogue::collective::CollectiveBuilder<
    cutlass::arch::Sm90, cutlass::arch::OpClassTensorOp,
    TileShape, ClusterShape,
    cutlass::epilogue::collective::EpilogueTileAuto,
    Acc, Acc,
    ElemCD, cutlass::layout::RowMajor, 128 / cutlass::sizeof_bits<ElemCD>::value,
    ElemCD, cutlass::layout::RowMajor, 128 / cutlass::sizeof_bits<ElemCD>::value,
    cutlass::epilogue::collective::EpilogueScheduleAuto
  >::CollectiveOp;

using CollectiveMainloop = typename cutlass::gemm::collective::CollectiveBuilder<
    cutlass::arch::Sm90, cutlass::arch::OpClassTensorOp,
    ElemA, cutlass::layout::RowMajor, 128 / cutlass::sizeof_bits<ElemA>::value,
    ElemB, cutlass::layout::ColumnMajor, 128 / cutlass::sizeof_bits<ElemB>::value,
    Acc,
    TileShape, ClusterShape,
    cutlass::gemm::collective::StageCountAutoCarveout<static_cast<int>(sizeof(typename CollectiveEpilogue::SharedStorage))>,
    cutlass::gemm::collective::KernelScheduleAuto
  >::CollectiveOp;

using GemmKernel = cutlass::gemm::kernel::GemmUniversal<
    cute::Shape<int,int,int,int>,
    CollectiveMainloop,
    CollectiveEpilogue
>;
using Gemm = cutlass::gemm::device::GemmUniversalAdapter<GemmKernel>;

// Force the device kernel symbol into the cubin without needing a host main.
auto* _anchor = &cutlass::device_kernel<GemmKernel>;


// ===== COMPILED SASS (sm_90a) =====

	.target	sm_90a

	.elftype	@"ET_EXEC"


//--------------------- .note.nv.tkinfo           --------------------------
	.section	.note.nv.tkinfo,"",@"SHT_NOTE"
	.sectionflags	@"SHF_NOTE_NV_TKINFO"
	.tkinfo
        /*0018*/ 	.word	0x00000002
        /*0030*/ 	.string	""
        /*0030*/ 	.string	"ptxas"
        /*0030*/ 	.string	"Cuda compilation tools, release 13.0, V13.0.88"
        /*0030*/ 	.string	"Build cuda_13.0.r13.0/compiler.36424714_0"
        /*0030*/ 	.string	"-arch sm_90a -m 64 "



//--------------------- .note.nv.cuinfo           --------------------------
	.section	.note.nv.cuinfo,"",@"SHT_NOTE"
	.sectionflags	@"SHF_NOTE_NV_CUINFO"
        /*0018*/ 	.short	0x0002
        /*001a*/ 	.short	0x005a
        /*001c*/ 	.short	0x0082
	.zero		2


//--------------------- .nv.info                  --------------------------
	.section	.nv.info,"",@"SHT_CUDA_INFO"
	.align	4


	//----- nvinfo : EIATTR_REGCOUNT
	.align		4
        /*0000*/ 	.byte	0x04, 0x2f
        /*0002*/ 	.short	(.L_12 - .L_11)
	.align		4
.L_11:
        /*0004*/ 	.word	index@(_ZN7cutlass13device_kernelINS_4gemm6kernel13GemmUniversalIN4cute5tupleIJiiiiEEENS1_10collective13CollectiveMmaINS1_37MainloopSm90TmaGmmaWarpSpecializedFP8ILi5ENS5_IJNS4_1CILi1EEENSA_ILi8EEESB_EEENS1_32KernelTmaWarpSpecializedPingpongEEENS5_IJNSA_ILi64EEENSA_ILi256EEENSA_ILi128EEEEEENS_12float_e5m2_tENS5_IJlSB_lEEESK_SL_NS4_8TiledMMAINS4_8MMA_AtomIJNS4_4SM904GMMA31MMA_64x256x32_F32E5M2E5M2_SS_TNILNSP_7ScaleInE1ELSR_1EEEEEENS4_6LayoutINS5_IJSB_SB_SB_EEENS5_IJNSA_ILi0EEESW_SW_EEEEENS5_IJNS4_10UnderscoreESZ_SZ_EEEEENS4_23SM90_TMA_LOAD_MULTICASTENS4_14ComposedLayoutINS4_7SwizzleILi3ELi4ELi3EEENS4_18smem_ptr_flag_bitsILi8EEENSU_INS5_IJSC_SI_EEENS5_IJSI_SB_EEEEEEEvNS4_8identityENS4_13SM90_TMA_LOADES1B_vS1C_EENS_8epilogue10collective6detail29Sm90TmaWarpSpecializedAdapterINS1G_15DefaultEpilogueISK_SL_SL_NS1F_6thread17LinearCombinationISK_Li1EffLNS1K_9ScaleType4KindE0ELNS_15FloatRoundStyleE2ESK_EENS1_15EpilogueDefaultEEEEEvvEEEEvNT_6ParamsE)
        /*0008*/ 	.word	0x000000a8


	//----- nvinfo : EIATTR_FRAME_SIZE
	.align		4
.L_12:
        /*000c*/ 	.byte	0x04, 0x11
        /*000e*/ 	.short	(.L_14 - .L_13)
	.align		4
.L_13:
        /*0010*/ 	.word	index@(_ZN7cutlass13device_kernelINS_4gemm6kernel13GemmUniversalIN4cute5tupleIJiiiiEEENS1_10collective13CollectiveMmaINS1_37MainloopSm90TmaGmmaWarpSpecializedFP8ILi5ENS5_IJNS4_1CILi1EEENSA_ILi8EEESB_EEENS1_32KernelTmaWarpSpecializedPingpongEEENS5_IJNSA_ILi64EEENSA_ILi256EEENSA_ILi128EEEEEENS_12float_e5m2_tENS5_IJlSB_lEEESK_SL_NS4_8TiledMMAINS4_8MMA_AtomIJNS4_4SM904GMMA31MMA_64x256x32_F32E5M2E5M2_SS_TNILNSP_7ScaleInE1ELSR_1EEEEEENS4_6LayoutINS5_IJSB_SB_SB_EEENS5_IJNSA_ILi0EEESW_SW_EEEEENS5_IJNS4_10UnderscoreESZ_SZ_EEEEENS4_23SM90_TMA_LOAD_MULTICASTENS4_14ComposedLayoutINS4_7SwizzleILi3ELi4ELi3EEENS4_18smem_ptr_flag_bitsILi8EEENSU_INS5_IJSC_SI_EEENS5_IJSI_SB_EEEEEEEvNS4_8identityENS4_13SM90_TMA_LOADES1B_vS1C_EENS_8epilogue10collective6detail29Sm90TmaWarpSpecializedAdapterINS1G_15DefaultEpilogueISK_SL_SL_NS1F_6thread17LinearCombinationISK_Li1EffLNS1K_9ScaleType4KindE0ELNS_15FloatRoundStyleE2ESK_EENS1_15EpilogueDefaultEEEEEvvEEEEvNT_6ParamsE)
        /*0014*/ 	.word	0x00000110


	//----- nvinfo : EIATTR_MIN_STACK_SIZE
	.align		4
.L_14:
        /*0018*/ 	.byte	0x04, 0x12
        /*001a*/ 	.short	(.L_16 - .L_15)
	.align		4
.L_15:
        /*001c*/ 	.word	index@(_ZN7cutlass13device_kernelINS_4gemm6kernel13GemmUniversalIN4cute5tupleIJiiiiEEENS1_10collective13CollectiveMmaINS1_37MainloopSm90TmaGmmaWarpSpecializedFP8ILi5ENS5_IJNS4_1CILi1EEENSA_ILi8EEESB_EEENS1_32KernelTmaWarpSpecializedPingpongEEENS5_IJNSA_ILi64EEENSA_ILi256EEENSA_ILi128EEEEEENS_12float_e5m2_tENS5_IJlSB_lEEESK_SL_NS4_8TiledMMAINS4_8MMA_AtomIJNS4_4SM904GMMA31MMA_64x256x32_F32E5M2E5M2_SS_TNILNSP_7ScaleInE1ELSR_1EEEEEENS4_6LayoutINS5_IJSB_SB_SB_EEENS5_IJNSA_ILi0EEESW_SW_EEEEENS5_IJNS4_10UnderscoreESZ_SZ_EEEEENS4_23SM90_TMA_LOAD_MULTICASTENS4_14ComposedLayoutINS4_7SwizzleILi3ELi4ELi3EEENS4_18smem_ptr_flag_bitsILi8EEENSU_INS5_IJSC_SI_EEENS5_IJSI_SB_EEEEEEEvNS4_8identityENS4_13SM90_TMA_LOADES1B_vS1C_EENS_8epilogue10collective6detail29Sm90TmaWarpSpecializedAdapterINS1G_15DefaultEpilogueISK_SL_SL_NS1F_6thread17LinearCombinationISK_Li1EffLNS1K_9ScaleType4KindE0ELNS_15FloatRoundStyleE2ESK_EENS1_15EpilogueDefaultEEEEEvvEEEEvNT_6ParamsE)
        /*0020*/ 	.word	0x00000110
.L_16:


//--------------------- .nv.compat                --------------------------
	.section	.nv.compat,"",@"SHT_CUDA_COMPAT_INFO"
	.align	4
        /*0000*/ 	.byte	0x02, 0x09, 0x01, 0x00, 0x02, 0x02, 0x04, 0x00, 0x02, 0x05, 0x05, 0x00, 0x03, 0x07, 0x01, 0x01
        /*0010*/ 	.byte	0x02, 0x03, 0x01, 0x00, 0x02, 0x06, 0x01, 0x00, 0x04, 0x0b, 0x08, 0x00, 0x00, 0x00, 0x00, 0x00
        /*0020*/ 	.byte	0x00, 0x00, 0x00, 0x00


//--------------------- .nv.info._ZN7cutlass13device_kernelINS_4gemm6kernel13GemmUniversalIN4cute5tupleIJiiiiEEENS1_10collective13CollectiveMmaINS1_37MainloopSm90TmaGmmaWarpSpecializedFP8ILi5ENS5_IJNS4_1CILi1EEENSA_ILi8EEESB_EEENS1_32KernelTmaWarpSpecializedPingpongEEENS5_IJNSA_ILi64EEENSA_ILi256EEENSA_ILi128EEEEEENS_12float_e5m2_tENS5_IJlSB_lEEESK_SL_NS4_8TiledMMAINS4_8MMA_AtomIJNS4_4SM904GMMA31MMA_64x256x32_F32E5M2E5M2_SS_TNILNSP_7ScaleInE1ELSR_1EEEEEENS4_6LayoutINS5_IJSB_SB_SB_EEENS5_IJNSA_ILi0EEESW_SW_EEEEENS5_IJNS4_10UnderscoreESZ_SZ_EEEEENS4_23SM90_TMA_LOAD_MULTICASTENS4_14ComposedLayoutINS4_7SwizzleILi3ELi4ELi3EEENS4_18smem_ptr_flag_bitsILi8EEENSU_INS5_IJSC_SI_EEENS5_IJSI_SB_EEEEEEEvNS4_8identityENS4_13SM90_TMA_LOADES1B_vS1C_EENS_8epilogue10collective6detail29Sm90TmaWarpSpecializedAdapterINS1G_15DefaultEpilogueISK_SL_SL_NS1F_6thread17LinearCombinationISK_Li1EffLNS1K_9ScaleType4KindE0ELNS_15FloatRoundStyleE2ESK_EENS1_15EpilogueDefaultEEEEEvvEEEEvNT_6ParamsE --------------------------
	.section	.nv.info._ZN7cutlass13device_kernelINS_4gemm6kernel13GemmUniversalIN4cute5tupleIJiiiiEEENS1_10collective13CollectiveMmaINS1_37MainloopSm90TmaGmmaWarpSpecializedFP8ILi5ENS5_IJNS4_1CILi1EEENSA_ILi8EEESB_EEENS1_32KernelTmaWarpSpecializedPingpongEEENS5_IJNSA_ILi64EEENSA_ILi256EEENSA_ILi128EEEEEENS_12float_e5m2_tENS5_IJlSB_lEEESK_SL_NS4_8TiledMMAINS4_8MMA_AtomIJNS4_4SM904GMMA31MMA_64x256x32_F32E5M2E5M2_SS_TNILNSP_7ScaleInE1ELSR_1EEEEEENS4_6LayoutINS5_IJSB_SB_SB_EEENS5_IJNSA_ILi0EEESW_SW_EEEEENS5_IJNS4_10UnderscoreESZ_SZ_EEEEENS4_23SM90_TMA_LOAD_MULTICASTENS4_14ComposedLayoutINS4_7SwizzleILi3ELi4ELi3EEENS4_18smem_ptr_flag_bitsILi8EEENSU_INS5_IJSC_SI_EEENS5_IJSI_SB_EEEEEEEvNS4_8identityENS4_13SM90_TMA_LOADES1B_vS1C_EENS_8epilogue10collective6detail29Sm90TmaWarpSpecializedAdapterINS1G_15DefaultEpilogueISK_SL_SL_NS1F_6thread17LinearCombinationISK_Li1EffLNS1K_9ScaleType4KindE0ELNS_15FloatRoundStyleE2ESK_EENS1_15EpilogueDefaultEEEEEvvEEEEvNT_6ParamsE,"",@"SHT_CUDA_INFO"
	.sectionflags	@""
	.align	4


	//----- nvinfo : EIATTR_CUDA_API_VERSION
	.align		4
        /*0000*/ 	.byte	0x04, 0x37
        /*0002*/ 	.short	(.L_18 - .L_17)
.L_17:
        /*0004*/ 	.word	0x00000082


	//----- nvinfo : EIATTR_KPARAM_INFO
	.align		4
.L_18:
        /*0008*/ 	.byte	0x04, 0x17
        /*000a*/ 	.short	(.L_20 - .L_19)
.L_19:
        /*000c*/ 	.word	0x00000000
        /*0010*/ 	.short	0x0000
        /*0012*/ 	.short	0x0070
        /*0014*/ 	.byte	0x00, 0xf0, 0x01, 0x10


	//----- nvinfo : EIATTR_SPARSE_MMA_MASK
	.align		4
.L_20:
        /*0018*/ 	.byte	0x03, 0x50
        /*001a*/ 	.short	0x0000


	//----- nvinfo : EIATTR_MAXREG_COUNT
	.align		4
        /*001c*/ 	.byte	0x03, 0x1b
        /*001e*/ 	.short	0x00a8


	//----- nvinfo : EIATTR_NUM_BARRIERS
	.align		4
        /*0020*/ 	.byte	0x02, 0x4c
        /*0022*/ 	.byte	0x01
	.zero		1


	//----- nvinfo : EIATTR_ANNOTATIONS
	.align		4
        /*0024*/ 	.byte	0x04, 0x55
        /*0026*/ 	.short	(.L_22 - .L_21)


	//   ....[0]....
.L_21:
        /*0028*/ 	.word	0x00000001
        /*002c*/ 	.byte	0xe0, 0x06, 0x00, 0x00, 0x01, 0x00, 0x00, 0x00, 0xe0, 0x0d, 0x00, 0x00, 0x01, 0x00, 0x00, 0x00
        /* <DEDUP_REMOVED lines=206> */
        /*0d1c*/ 	.byte	0xc0, 0x03, 0x01, 0x00, 0x01, 0x00, 0x00, 0x00, 0x10, 0x04, 0x01, 0x00


	//----- nvinfo : EIATTR_MERCURY_ISA_VERSION
	.align		4
.L_22:
        /*0d28*/ 	.byte	0x03, 0x5f
        /*0d2a*/ 	.short	0x0101


	//----- nvinfo : EIATTR_INT_WARP_WIDE_INSTR_OFFSETS
	.align		4
        /*0d2c*/ 	.byte	0x04, 0x31
        /*0d2e*/ 	.short	(.L_24 - .L_23)


	//   ....[0]....
.L_23:
        /*0d30*/ 	.word	0x000005a0


	//   ....[1]....
        /*0d34*/ 	.word	0x000005b0


	//   ....[2]....
        /*0d38*/ 	.word	0x000005f0


	//   ....[3]....
        /*0d3c*/ 	.word	0x00000620


	//   ....[4]....
        /*0d40*/ 	.word	0x00000630


	//   ....[5]....
        /*0d44*/ 	.word	0x00000670


	//   ....[6]....
        /*0d48*/ 	.word	0x000007a0


	//   ....[7]....
        /*0d4c*/ 	.word	0x000007d0


	//   ....[8]....
        /*0d50*/ 	.word	0x00005700


	//----- nvinfo : EIATTR_COOP_GROUP_MASK_REGIDS
	.align		4
.L_24:
        /*0d54*/ 	.byte	0x04, 0x29
        /*0d56*/ 	.short	(.L_26 - .L_25)


	//   ....[0]....
.L_25:
        /*0d58*/ 	.word	0xffffffff


	//   ....[1]....
        /*0d5c*/ 	.word	0xffffffff


	//   ....[2]....
        /*0d60*/ 	.word	0xffffffff


	//   ....[3]....
        /*0d64*/ 	.word	0xffffffff


	//   ....[4]....
        /*0d68*/ 	.word	0xffffffff


	//   ....[5]....
        /*0d6c*/ 	.word	0xffffffff


	//   ....[6]....
        /*0d70*/ 	.word	0xffffffff


	//----- nvinfo : EIATTR_COOP_GROUP_INSTR_OFFSETS
	.align		4
.L_26:
        /*0d74*/ 	.byte	0x04, 0x28
        /*0d76*/ 	.short	(.L_28 - .L_27)


	//   ....[0]....
.L_27:
        /*0d78*/ 	.word	0x00000070


	//   ....[1]....
        /*0d7c*/ 	.word	0x00000090


	//   ....[2]....
        /*0d80*/ 	.word	0x00000190


	//   ....[3]....
        /*0d84*/ 	.word	0x000003d0


	//   ....[4]....
        /*0d88*/ 	.word	0x00000420


	//   ....[5]....
        /*0d8c*/ 	.word	0x000004e0


	//   ....[6]....
        /*0d90*/ 	.word	0x00000930


	//----- nvinfo : EIATTR_REG_RECONFIG
	.align		4
.L_28:
        /*0d94*/ 	.byte	0x01, 0x54
	.zero		2


	//----- nvinfo : EIATTR_MBARRIER_INSTR_OFFSETS
	.align		4
        /*0d98*/ 	.byte	0x04, 0x39
        /*0d9a*/ 	.short	(.L_30 - .L_29)


	//   ....[0]....
.L_29:
        /*0d9c*/ 	.word	0x00000310
        /*0da0*/ 	.word	0x000000ff
        /*0da4*/ 	.word	0x00000000
        /*0da8*/ 	.short	0x0100
        /*0daa*/ 	.byte	0x07
	.zero		1


	//   ....[1]....
        /*0dac*/ 	.word	0x00000320
        /*0db0*/ 	.word	0x000000ff
        /*0db4*/ 	.word	0x00000028
        /*0db8*/ 	.short	0x0100
        /*0dba*/ 	.byte	0x07
	.zero		1


	//   ....[2]....
        /*0dbc*/ 	.word	0x00000330
        /*0dc0*/ 	.word	0x000000ff
        /*0dc4*/ 	.word	0x00000008
        /*0dc8*/ 	.short	0x0100
        /*0dca*/ 	.byte	0x07
	.zero		1


	//   ....[3]....
        /*0dcc*/ 	.word	0x00000340
        /*0dd0*/ 	.word	0x000000ff
        /*0dd4*/ 	.word	0x00000030
        /*0dd8*/ 	.short	0x0100
        /*0dda*/ 	.byte	0x07
	.zero		1


	//   ....[4]....
        /*0ddc*/ 	.word	0x00000350
        /*0de0*/ 	.word	0x000000ff
        /*0de4*/ 	.word	0x00000010
        /*0de8*/ 	.short	0x0100
        /*0dea*/ 	.byte	0x07
	.zero		1


	//   ....[5]....
        /*0dec*/ 	.word	0x00000360
        /*0df0*/ 	.word	0x000000ff
        /*0df4*/ 	.word	0x00000038
        /*0df8*/ 	.short	0x0100
        /*0dfa*/ 	.byte	0x07
	.zero		1


	//   ....[6]....
        /*0dfc*/ 	.word	0x00000370
        /*0e00*/ 	.word	0x000000ff
        /*0e04*/ 	.word	0x00000018
        /*0e08*/ 	.short	0x0100
        /*0e0a*/ 	.byte	0x07
	.zero		1


	//   ....[7]....
        /*0e0c*/ 	.word	0x00000380
        /*0e10*/ 	.word	0x000000ff
        /*0e14*/ 	.word	0x00000040
        /*0e18*/ 	.short	0x0100
        /*0e1a*/ 	.byte	0x07
	.zero		1


	//   ....[8]....
        /*0e1c*/ 	.word	0x00000390
        /*0e20*/ 	.word	0x000000ff
        /*0e24*/ 	.word	0x00000020
        /*0e28*/ 	.short	0x0100
        /*0e2a*/ 	.byte	0x07
	.zero		1


	//   ....[9]....
        /*0e2c*/ 	.word	0x000003a0
        /*0e30*/ 	.word	0x000000ff
        /*0e34*/ 	.word	0x00000048
        /*0e38*/ 	.short	0x0100
        /*0e3a*/ 	.byte	0x07
	.zero		1


	//   ....[10]....
        /*0e3c*/ 	.word	0x00000810
        /*0e40*/ 	.word	0x000000ff
        /*0e44*/ 	.word	0x00000080
        /*0e48*/ 	.short	0x0100
        /*0e4a*/ 	.byte	0x07
	.zero		1


	//   ....[11]....
        /*0e4c*/ 	.word	0x00000870
        /*0e50*/ 	.word	0x000000ff
        /*0e54*/ 	.word	0x00000088
        /*0e58*/ 	.short	0x0100
        /*0e5a*/ 	.byte	0x07
	.zero		1


	//   ....[12]....
        /*0e5c*/ 	.word	0x000008b0
        /*0e60*/ 	.word	0x000000ff
        /*0e64*/ 	.word	0x00000060
        /*0e68*/ 	.short	0x0100
        /*0e6a*/ 	.byte	0x0a
	.zero		1


	//   ....[13]....
        /*0e6c*/ 	.word	0x000008c0
        /*0e70*/ 	.word	0x000000ff
        /*0e74*/ 	.word	0x00000068
        /*0e78*/ 	.short	0x0100
        /*0e7a*/ 	.byte	0x0a
	.zero		1


	//   ....[14]....
        /*0e7c*/ 	.word	0x000008d0
        /*0e80*/ 	.word	0x000000ff
        /*0e84*/ 	.word	0x00000070
        /*0e88*/ 	.short	0x0100
        /*0e8a*/ 	.byte	0x0a
	.zero		1


	//   ....[15]....
        /*0e8c*/ 	.word	0x000008e0
        /*0e90*/ 	.word	0x000000ff
        /*0e94*/ 	.word	0x00000078
        /*0e98*/ 	.short	0x0100
        /*0e9a*/ 	.byte	0x0a
	.zero		1


	//   ....[16]....
        /*0e9c*/ 	.word	0x000017b0
        /*0ea0*/ 	.word	0x000000ff
        /*0ea4*/ 	.word	0xfffffff8
        /*0ea8*/ 	.short	0x010a
        /*0eaa*/ 	.byte	0x12
	.zero		1


	//   ....[17]....
        /*0eac*/ 	.word	0x00002180
        /*0eb0*/ 	.word	0x000000ff
        /*0eb4*/ 	.word	0x00000000
        /*0eb8*/ 	.short	0x010a
        /*0eba*/ 	.byte	0x06
	.zero		1


	//   ....[18]....
        /*0ebc*/ 	.word	0x000021c0
        /*0ec0*/ 	.word	0x000000ff
        /*0ec4*/ 	.word	0x00000000
        /*0ec8*/ 	.short	0x010a
        /*0eca*/ 	.byte	0x06
	.zero		1


	//   ....[19]....
        /*0ecc*/ 	.word	0x00003460
        /*0ed0*/ 	.word	0x000000ff
        /*0ed4*/ 	.word	0x00000000
        /*0ed8*/ 	.short	0x010a
        /*0eda*/ 	.byte	0x09
	.zero		1


	//   ....[20]....
        /*0edc*/ 	.word	0x000034a0
        /*0ee0*/ 	.word	0x000000ff
        /*0ee4*/ 	.word	0x00000000
        /*0ee8*/ 	.short	0x010a
        /*0eea*/ 	.byte	0x09
	.zero		1


	//   ....[21]....
        /*0eec*/ 	.word	0x000045e0
        /*0ef0*/ 	.word	0x000000e5
        /*0ef4*/ 	.word	0x00000000
        /*0ef8*/ 	.short	0x0101
        /*0efa*/ 	.byte	0x3f
	.zero		1


	//   ....[22]....
        /*0efc*/ 	.word	0x00005650
        /*0f00*/ 	.word	0x000000e5
        /*0f04*/ 	.word	0x00000000
        /*0f08*/ 	.short	0x0101
        /*0f0a*/ 	.byte	0x1c
	.zero		1


	//   ....[23]....
        /*0f0c*/ 	.word	0x000057c0
        /*0f10*/ 	.word	0x00000018
        /*0f14*/ 	.word	0x00000000
        /*0f18*/ 	.short	0x0101
        /*0f1a*/ 	.byte	0x3f
	.zero		1


	//   ....[24]....
        /*0f1c*/ 	.word	0x00005880
        /*0f20*/ 	.word	0x000000ff
        /*0f24*/ 	.word	0x00000008
        /*0f28*/ 	.short	0x010a
        /*0f2a*/ 	.byte	0x12
	.zero		1


	//   ....[25]....
        /*0f2c*/ 	.word	0x0000ea50
        /*0f30*/ 	.word	0x00000003
        /*0f34*/ 	.word	0x00000000
        /*0f38*/ 	.short	0x0101
        /*0f3a*/ 	.byte	0x1c
	.zero		1


	//   ....[26]....
        /*0f3c*/ 	.word	0x0000f490
        /*0f40*/ 	.word	0x0000000b
        /*0f44*/ 	.word	0x00000028
        /*0f48*/ 	.short	0x010a
        /*0f4a*/ 	.byte	0x3f
	.zero		1


	//   ....[27]....
        /*0f4c*/ 	.word	0x0000f860
        /*0f50*/ 	.word	0x00000005
        /*0f54*/ 	.word	0x00000088
        /*0f58*/ 	.short	0x0101
        /*0f5a*/ 	.byte	0x3f
	.zero		1


	//   ....[28]....
        /*0f5c*/ 	.word	0x00010070
        /*0f60*/ 	.word	0x00000007
        /*0f64*/ 	.word	0x00000000
        /*0f68*/ 	.short	0x010a
        /*0f6a*/ 	.byte	0x3f
	.zero		1


	//   ....[29]....
        /*0f6c*/ 	.word	0x000100f0
        /*0f70*/ 	.word	0x00000008
        /*0f74*/ 	.word	0x00000000
        /*0f78*/ 	.short	0x010a
        /*0f7a*/ 	.byte	0x3f
	.zero		1


	//   ....[30]....
        /*0f7c*/ 	.word	0x00010180
        /*0f80*/ 	.word	0x00000009
        /*0f84*/ 	.word	0x00000000
        /*0f88*/ 	.short	0x010a
        /*0f8a*/ 	.byte	0x3f
	.zero		1


	//   ....[31]....
        /*0f8c*/ 	.word	0x00010210
        /*0f90*/ 	.word	0x00000006
        /*0f94*/ 	.word	0x00000000
        /*0f98*/ 	.short	0x010a
        /*0f9a*/ 	.byte	0x3f
	.zero		1


	//   ....[32]....
        /*0f9c*/ 	.word	0x000102a0
        /*0fa0*/ 	.word	0x00000003
        /*0fa4*/ 	.word	0x00000000
        /*0fa8*/ 	.short	0x010a
        /*0faa*/ 	.byte	0x3f
	.zero		1


	//   ....[33]....
        /*0fac*/ 	.word	0x00010310
        /*0fb0*/ 	.word	0x00000003
        /*0fb4*/ 	.word	0xfffffff8
        /*0fb8*/ 	.short	0x010a
        /*0fba*/ 	.byte	0x3f
	.zero		1


	//   ....[34]....
        /*0fbc*/ 	.word	0x00010370
        /*0fc0*/ 	.word	0x00000003
        /*0fc4*/ 	.word	0x00000000
        /*0fc8*/ 	.short	0x010a
        /*0fca*/ 	.byte	0x3f
	.zero		1


	//   ....[35]....
        /*0fcc*/ 	.word	0x000103e0
        /*0fd0*/ 	.word	0x00000000
        /*0fd4*/ 	.word	0x00000000
        /*0fd8*/ 	.short	0x010a
        /*0fda*/ 	.byte	0x3f
	.zero		1


	//   ....[36]....
        /*0fdc*/ 	.word	0x00010450
        /*0fe0*/ 	.word	0x00000019
        /*0fe4*/ 	.word	0x00000008
        /*0fe8*/ 	.short	0x010a
        /*0fea*/ 	.byte	0x3f
	.zero		1


	//   ....[37]....
        /*0fec*/ 	.word	0x00010520
        /*0ff0*/ 	.word	0x0000000b
        /*0ff4*/ 	.word	0x00000028
        /*0ff8*/ 	.short	0x010a
        /*0ffa*/ 	.byte	0x3f
	.zero		1


	//   ....[38]....
        /*0ffc*/ 	.word	0x00010600
        /*1000*/ 	.word	0x00000007
        /*1004*/ 	.word	0x00000000
        /*1008*/ 	.short	0x010a
        /*100a*/ 	.byte	0x3f
	.zero		1


	//   ....[39]....
        /*100c*/ 	.word	0x00010650
        /*1010*/ 	.word	0x00000008
        /*1014*/ 	.word	0x00000000
        /*1018*/ 	.short	0x010a
        /*101a*/ 	.byte	0x3f
	.zero		1


	//   ....[40]....
        /*101c*/ 	.word	0x000106a0
        /*1020*/ 	.word	0x00000009
        /*1024*/ 	.word	0x00000000
        /*1028*/ 	.short	0x010a
        /*102a*/ 	.byte	0x3f
	.zero		1


	//   ....[41]....
        /*102c*/ 	.word	0x000106f0
        /*1030*/ 	.word	0x00000006
        /*1034*/ 	.word	0x00000000
        /*1038*/ 	.short	0x010a
        /*103a*/ 	.byte	0x3f
	.zero		1


	//----- nvinfo : EIATTR_NUM_MBARRIERS
	.align		4
.L_30:
        /*103c*/ 	.byte	0x03, 0x38
        /*103e*/ 	.short	0x0010


	//----- nvinfo : EIATTR_EXIT_INSTR_OFFSETS
	.align		4
        /*1040*/ 	.byte	0x04, 0x1c
        /*1042*/ 	.short	(.L_32 - .L_31)


	//   ....[0]....
.L_31:
        /*1044*/ 	.word	0x000014c0


	//   ....[1]....
        /*1048*/ 	.word	0x00001520


	//   ....[2]....
        /*104c*/ 	.word	0x0000f160


	//   ....[3]....
        /*1050*/ 	.word	0x0000f190


	//   ....[4]....
        /*1054*/ 	.word	0x000102f0


	//----- nvinfo : EIATTR_MAX_THREADS
	.align		4
.L_32:
        /*1058*/ 	.byte	0x04, 0x05
        /*105a*/ 	.short	(.L_34 - .L_33)
.L_33:
        /*105c*/ 	.word	0x00000180
        /*1060*/ 	.word	0x00000001
        /*1064*/ 	.word	0x00000001


	//----- nvinfo : EIATTR_CRS_STACK_SIZE
	.align		4
.L_34:
        /*1068*/ 	.byte	0x04, 0x1e
        /*106a*/ 	.short	(.L_36 - .L_35)
.L_35:
        /*106c*/ 	.word	0x00000000


	//----- nvinfo : EIATTR_CBANK_PARAM_SIZE
	.align		4
.L_36:
        /*1070*/ 	.byte	0x03, 0x19
        /*1072*/ 	.short	0x0470


	//----- nvinfo : EIATTR_PARAM_CBANK
	.align		4
        /*1074*/ 	.byte	0x04, 0x0a
        /*1076*/ 	.short	(.L_38 - .L_37)
	.align		4
.L_37:
        /*1078*/ 	.word	index@(.nv.constant0._ZN7cutlass13device_kernelINS_4gemm6kernel13GemmUniversalIN4cute5tupleIJiiiiEEENS1_10collective13CollectiveMmaINS1_37MainloopSm90TmaGmmaWarpSpecializedFP8ILi5ENS5_IJNS4_1CILi1EEENSA_ILi8EEESB_EEENS1_32KernelTmaWarpSpecializedPingpongEEENS5_IJNSA_ILi64EEENSA_ILi256EEENSA_ILi128EEEEEENS_12float_e5m2_tENS5_IJlSB_lEEESK_SL_NS4_8TiledMMAINS4_8MMA_AtomIJNS4_4SM904GMMA31MMA_64x256x32_F32E5M2E5M2_SS_TNILNSP_7ScaleInE1ELSR_1EEEEEENS4_6LayoutINS5_IJSB_SB_SB_EEENS5_IJNSA_ILi0EEESW_SW_EEEEENS5_IJNS4_10UnderscoreESZ_SZ_EEEEENS4_23SM90_TMA_LOAD_MULTICASTENS4_14ComposedLayoutINS4_7SwizzleILi3ELi4ELi3EEENS4_18smem_ptr_flag_bitsILi8EEENSU_INS5_IJSC_SI_EEENS5_IJSI_SB_EEEEEEEvNS4_8identityENS4_13SM90_TMA_LOADES1B_vS1C_EENS_8epilogue10collective6detail29Sm90TmaWarpSpecializedAdapterINS1G_15DefaultEpilogueISK_SL_SL_NS1F_6thread17LinearCombinationISK_Li1EffLNS1K_9ScaleType4KindE0ELNS_15FloatRoundStyleE2ESK_EENS1_15EpilogueDefaultEEEEEvvEEEEvNT_6ParamsE)
        /*107c*/ 	.short	0x0210
        /*107e*/ 	.short	0x0470


	//----- nvinfo : EIATTR_SW_WAR
	.align		4
.L_38:
        /*1080*/ 	.byte	0x04, 0x36
        /*1082*/ 	.short	(.L_40 - .L_39)
.L_39:
        /*1084*/ 	.word	0x00000008
.L_40:


//--------------------- .nv.callgraph             --------------------------
	.section	.nv.callgraph,"",@"SHT_CUDA_CALLGRAPH"
	.align	4
	.sectionentsize	8
	.align		4
        /*0000*/ 	.word	0x00000000
	.align		4
        /*0004*/ 	.word	0xffffffff
	.align		4
        /*0008*/ 	.word	0x00000000
	.align		4
        /*000c*/ 	.word	0xfffffffe
	.align		4
        /*0010*/ 	.word	0x00000000
	.align		4
        /*0014*/ 	.word	0xfffffffd
	.align		4
        /*0018*/ 	.word	0x00000000
	.align		4
        /*001c*/ 	.word	0xfffffffc


//--------------------- .nv.constant4             --------------------------
	.section	.nv.constant4,"a",@progbits
	.align	8
	.align		8
.nv.constant4:
        /*0000*/ 	.dword	_ZN40_INTERNAL_a219c851_4_k_cu_e3a3e5bb_263324cuda3std3__45__cpo5beginE
	.align		8
        /*0008*/ 	.dword	_ZN40_INTERNAL_a219c851_4_k_cu_e3a3e5bb_263324cuda3std3__45__cpo3endE
	.align		8
        /*0010*/ 	.dword	_ZN40_INTERNAL_a219c851_4_k_cu_e3a3e5bb_263324cuda3std3__45__cpo6cbeginE
	.align		8
        /*0018*/ 	.dword	_ZN40_INTERNAL_a219c851_4_k_cu_e3a3e5bb_263324cuda3std3__45__cpo4cendE
	.align		8
        /*0020*/ 	.dword	_ZN40_INTERNAL_a219c851_4_k_cu_e3a3e5bb_263324cuda3std3__442_GLOBAL__N__a219c851_4_k_cu_e3a3e5bb_263326ignoreE
	.align		8
        /*0028*/ 	.dword	_ZN40_INTERNAL_a219c851_4_k_cu_e3a3e5bb_263324cuda3std3__419piecewise_constructE
	.align		8
        /*0030*/ 	.dword	_ZN40_INTERNAL_a219c851_4_k_cu_e3a3e5bb_263324cuda3std3__48in_placeE
	.align		8
        /*0038*/ 	.dword	_ZN40_INTERNAL_a219c851_4_k_cu_e3a3e5bb_263324cuda3std6ranges3__45__cpo4swapE
	.align		8
        /*0040*/ 	.dword	_ZN40_INTERNAL_a219c851_4_k_cu_e3a3e5bb_263324cuda3std6ranges3__45__cpo9iter_moveE
	.align		8
        /*0048*/ 	.dword	_ZN40_INTERNAL_a219c851_4_k_cu_e3a3e5bb_263324cute7productE
	.align		8
        /*0050*/ 	.dword	_ZN40_INTERNAL_a219c851_4_k_cu_e3a3e5bb_263324cute1_E


//--------------------- .text._ZN7cutlass13device_kernelINS_4gemm6kernel13GemmUniversalIN4cute5tupleIJiiiiEEENS1_10collective13CollectiveMmaINS1_37MainloopSm90TmaGmmaWarpSpecializedFP8ILi5ENS5_IJNS4_1CILi1EEENSA_ILi8EEESB_EEENS1_32KernelTmaWarpSpecializedPingpongEEENS5_IJNSA_ILi64EEENSA_ILi256EEENSA_ILi128EEEEEENS_12float_e5m2_tENS5_IJlSB_lEEESK_SL_NS4_8TiledMMAINS4_8MMA_AtomIJNS4_4SM904GMMA31MMA_64x256x32_F32E5M2E5M2_SS_TNILNSP_7ScaleInE1ELSR_1EEEEEENS4_6LayoutINS5_IJSB_SB_SB_EEENS5_IJNSA_ILi0EEESW_SW_EEEEENS5_IJNS4_10UnderscoreESZ_SZ_EEEEENS4_23SM90_TMA_LOAD_MULTICASTENS4_14ComposedLayoutINS4_7SwizzleILi3ELi4ELi3EEENS4_18smem_ptr_flag_bitsILi8EEENSU_INS5_IJSC_SI_EEENS5_IJSI_SB_EEEEEEEvNS4_8identityENS4_13SM90_TMA_LOADES1B_vS1C_EENS_8epilogue10collective6detail29Sm90TmaWarpSpecializedAdapterINS1G_15DefaultEpilogueISK_SL_SL_NS1F_6thread17LinearCombinationISK_Li1EffLNS1K_9ScaleType4KindE0ELNS_15FloatRoundStyleE2ESK_EENS1_15EpilogueDefaultEEEEEvvEEEEvNT_6ParamsE --------------------------
	.section	.text._ZN7cutlass13device_kernelINS_4gemm6kernel13GemmUniversalIN4cute5tupleIJiiiiEEENS1_10collective13CollectiveMmaINS1_37MainloopSm90TmaGmmaWarpSpecializedFP8ILi5ENS5_IJNS4_1CILi1EEENSA_ILi8EEESB_EEENS1_32KernelTmaWarpSpecializedPingpongEEENS5_IJNSA_ILi64EEENSA_ILi256EEENSA_ILi128EEEEEENS_12float_e5m2_tENS5_IJlSB_lEEESK_SL_NS4_8TiledMMAINS4_8MMA_AtomIJNS4_4SM904GMMA31MMA_64x256x32_F32E5M2E5M2_SS_TNILNSP_7ScaleInE1ELSR_1EEEEEENS4_6LayoutINS5_IJSB_SB_SB_EEENS5_IJNSA_ILi0EEESW_SW_EEEEENS5_IJNS4_10UnderscoreESZ_SZ_EEEEENS4_23SM90_TMA_LOAD_MULTICASTENS4_14ComposedLayoutINS4_7SwizzleILi3ELi4ELi3EEENS4_18smem_ptr_flag_bitsILi8EEENSU_INS5_IJSC_SI_EEENS5_IJSI_SB_EEEEEEEvNS4_8identityENS4_13SM90_TMA_LOADES1B_vS1C_EENS_8epilogue10collective6detail29Sm90TmaWarpSpecializedAdapterINS1G_15DefaultEpilogueISK_SL_SL_NS1F_6thread17LinearCombinationISK_Li1EffLNS1K_9ScaleType4KindE0ELNS_15FloatRoundStyleE2ESK_EENS1_15EpilogueDefaultEEEEEvvEEEEvNT_6ParamsE,"ax",@progbits
	.align	128
.text._ZN7cutlass13device_kernelINS_4gemm6kernel13GemmUniversalIN4cute5tupleIJiiiiEEENS1_10collective13CollectiveMmaINS1_37MainloopSm90TmaGmmaWarpSpecializedFP8ILi5ENS5_IJNS4_1CILi1EEENSA_ILi8EEESB_EEENS1_32KernelTmaWarpSpecializedPingpongEEENS5_IJNSA_ILi64EEENSA_ILi256EEENSA_ILi128EEEEEENS_12float_e5m2_tENS5_IJlSB_lEEESK_SL_NS4_8TiledMMAINS4_8MMA_AtomIJNS4_4SM904GMMA31MMA_64x256x32_F32E5M2E5M2_SS_TNILNSP_7ScaleInE1ELSR_1EEEEEENS4_6LayoutINS5_IJSB_SB_SB_EEENS5_IJNSA_ILi0EEESW_SW_EEEEENS5_IJNS4_10UnderscoreESZ_SZ_EEEEENS4_23SM90_TMA_LOAD_MULTICASTENS4_14ComposedLayoutINS4_7SwizzleILi3ELi4ELi3EEENS4_18smem_ptr_flag_bitsILi8EEENSU_INS5_IJSC_SI_EEENS5_IJSI_SB_EEEEEEEvNS4_8identityENS4_13SM90_TMA_LOADES1B_vS1C_EENS_8epilogue10collective6detail29Sm90TmaWarpSpecializedAdapterINS1G_15DefaultEpilogueISK_SL_SL_NS1F_6thread17LinearCombinationISK_Li1EffLNS1K_9ScaleType4KindE0ELNS_15FloatRoundStyleE2ESK_EENS1_15EpilogueDefaultEEEEEvvEEEEvNT_6ParamsE:
        .type           _ZN7cutlass13device_kernelINS_4gemm6kernel13GemmUniversalIN4cute5tupleIJiiiiEEENS1_10collective13CollectiveMmaINS1_37MainloopSm90TmaGmmaWarpSpecializedFP8ILi5ENS5_IJNS4_1CILi1EEENSA_ILi8EEESB_EEENS1_32KernelTmaWarpSpecializedPingpongEEENS5_IJNSA_ILi64EEENSA_ILi256EEENSA_ILi128EEEEEENS_12float_e5m2_tENS5_IJlSB_lEEESK_SL_NS4_8TiledMMAINS4_8MMA_AtomIJNS4_4SM904GMMA31MMA_64x256x32_F32E5M2E5M2_SS_TNILNSP_7ScaleInE1ELSR_1EEEEEENS4_6LayoutINS5_IJSB_SB_SB_EEENS5_IJNSA_ILi0EEESW_SW_EEEEENS5_IJNS4_10UnderscoreESZ_SZ_EEEEENS4_23SM90_TMA_LOAD_MULTICASTENS4_14ComposedLayoutINS4_7SwizzleILi3ELi4ELi3EEENS4_18smem_ptr_flag_bitsILi8EEENSU_INS5_IJSC_SI_EEENS5_IJSI_SB_EEEEEEEvNS4_8identityENS4_13SM90_TMA_LOADES1B_vS1C_EENS_8epilogue10collective6detail29Sm90TmaWarpSpecializedAdapterINS1G_15DefaultEpilogueISK_SL_SL_NS1F_6thread17LinearCombinationISK_Li1EffLNS1K_9ScaleType4KindE0ELNS_15FloatRoundStyleE2ESK_EENS1_15EpilogueDefaultEEEEEvvEEEEvNT_6ParamsE,@function
        .size           _ZN7cutlass13device_kernelINS_4gemm6kernel13GemmUniversalIN4cute5tupleIJiiiiEEENS1_10collective13CollectiveMmaINS1_37MainloopSm90TmaGmmaWarpSpecializedFP8ILi5ENS5_IJNS4_1CILi1EEENSA_ILi8EEESB_EEENS1_32KernelTmaWarpSpecializedPingpongEEENS5_IJNSA_ILi64EEENSA_ILi256EEENSA_ILi128EEEEEENS_12float_e5m2_tENS5_IJlSB_lEEESK_SL_NS4_8TiledMMAINS4_8MMA_AtomIJNS4_4SM904GMMA31MMA_64x256x32_F32E5M2E5M2_SS_TNILNSP_7ScaleInE1ELSR_1EEEEEENS4_6LayoutINS5_IJSB_SB_SB_EEENS5_IJNSA_ILi0EEESW_SW_EEEEENS5_IJNS4_10UnderscoreESZ_SZ_EEEEENS4_23SM90_TMA_LOAD_MULTICASTENS4_14ComposedLayoutINS4_7SwizzleILi3ELi4ELi3EEENS4_18smem_ptr_flag_bitsILi8EEENSU_INS5_IJSC_SI_EEENS5_IJSI_SB_EEEEEEEvNS4_8identityENS4_13SM90_TMA_LOADES1B_vS1C_EENS_8epilogue10collective6detail29Sm90TmaWarpSpecializedAdapterINS1G_15DefaultEpilogueISK_SL_SL_NS1F_6thread17LinearCombinationISK_Li1EffLNS1K_9ScaleType4KindE0ELNS_15FloatRoundStyleE2ESK_EENS1_15EpilogueDefaultEEEEEvvEEEEvNT_6ParamsE,(.L_x_338 - _ZN7cutlass13device_kernelINS_4gemm6kernel13GemmUniversalIN4cute5tupleIJiiiiEEENS1_10collective13CollectiveMmaINS1_37MainloopSm90TmaGmmaWarpSpecializedFP8ILi5ENS5_IJNS4_1CILi1EEENSA_ILi8EEESB_EEENS1_32KernelTmaWarpSpecializedPingpongEEENS5_IJNSA_ILi64EEENSA_ILi256EEENSA_ILi128EEEEEENS_12float_e5m2_tENS5_IJlSB_lEEESK_SL_NS4_8TiledMMAINS4_8MMA_AtomIJNS4_4SM904GMMA31MMA_64x256x32_F32E5M2E5M2_SS_TNILNSP_7ScaleInE1ELSR_1EEEEEENS4_6LayoutINS5_IJSB_SB_SB_EEENS5_IJNSA_ILi0EEESW_SW_EEEEENS5_IJNS4_10UnderscoreESZ_SZ_EEEEENS4_23SM90_TMA_LOAD_MULTICASTENS4_14ComposedLayoutINS4_7SwizzleILi3ELi4ELi3EEENS4_18smem_ptr_flag_bitsILi8EEENSU_INS5_IJSC_SI_EEENS5_IJSI_SB_EEEEEEEvNS4_8identityENS4_13SM90_TMA_LOADES1B_vS1C_EENS_8epilogue10collective6detail29Sm90TmaWarpSpecializedAdapterINS1G_15DefaultEpilogueISK_SL_SL_NS1F_6thread17LinearCombinationISK_Li1EffLNS1K_9ScaleType4KindE0ELNS_15FloatRoundStyleE2ESK_EENS1_15EpilogueDefaultEEEEEvvEEEEvNT_6ParamsE)
        .other          _ZN7cutlass13device_kernelINS_4gemm6kernel13GemmUniversalIN4cute5tupleIJiiiiEEENS1_10collective13CollectiveMmaINS1_37MainloopSm90TmaGmmaWarpSpecializedFP8ILi5ENS5_IJNS4_1CILi1EEENSA_ILi8EEESB_EEENS1_32KernelTmaWarpSpecializedPingpongEEENS5_IJNSA_ILi64EEENSA_ILi256EEENSA_ILi128EEEEEENS_12float_e5m2_tENS5_IJlSB_lEEESK_SL_NS4_8TiledMMAINS4_8MMA_AtomIJNS4_4SM904GMMA31MMA_64x256x32_F32E5M2E5M2_SS_TNILNSP_7ScaleInE1ELSR_1EEEEEENS4_6LayoutINS5_IJSB_SB_SB_EEENS5_IJNSA_ILi0EEESW_SW_EEEEENS5_IJNS4_10UnderscoreESZ_SZ_EEEEENS4_23SM90_TMA_LOAD_MULTICASTENS4_14ComposedLayoutINS4_7SwizzleILi3ELi4ELi3EEENS4_18smem_ptr_flag_bitsILi8EEENSU_INS5_IJSC_SI_EEENS5_IJSI_SB_EEEEEEEvNS4_8identityENS4_13SM90_TMA_LOADES1B_vS1C_EENS_8epilogue10collective6detail29Sm90TmaWarpSpecializedAdapterINS1G_15DefaultEpilogueISK_SL_SL_NS1F_6thread17LinearCombinationISK_Li1EffLNS1K_9ScaleType4KindE0ELNS_15FloatRoundStyleE2ESK_EENS1_15EpilogueDefaultEEEEEvvEEEEvNT_6ParamsE,@"STO_CUDA_ENTRY STV_DEFAULT"
_ZN7cutlass13device_kernelINS_4gemm6kernel13GemmUniversalIN4cute5tupleIJiiiiEEENS1_10collective13CollectiveMmaINS1_37MainloopSm90TmaGmmaWarpSpecializedFP8ILi5ENS5_IJNS4_1CILi1EEENSA_ILi8EEESB_EEENS1_32KernelTmaWarpSpecializedPingpongEEENS5_IJNSA_ILi64EEENSA_ILi256EEENSA_ILi128EEEEEENS_12float_e5m2_tENS5_IJlSB_lEEESK_SL_NS4_8TiledMMAINS4_8MMA_AtomIJNS4_4SM904GMMA31MMA_64x256x32_F32E5M2E5M2_SS_TNILNSP_7ScaleInE1ELSR_1EEEEEENS4_6LayoutINS5_IJSB_SB_SB_EEENS5_IJNSA_ILi0EEESW_SW_EEEEENS5_IJNS4_10UnderscoreESZ_SZ_EEEEENS4_23SM90_TMA_LOAD_MULTICASTENS4_14ComposedLayoutINS4_7SwizzleILi3ELi4ELi3EEENS4_18smem_ptr_flag_bitsILi8EEENSU_INS5_IJSC_SI_EEENS5_IJSI_SB_EEEEEEEvNS4_8identityENS4_13SM90_TMA_LOADES1B_vS1C_EENS_8epilogue10collective6detail29Sm90TmaWarpSpecializedAdapterINS1G_15DefaultEpilogueISK_SL_SL_NS1F_6thread17LinearCombinationISK_Li1EffLNS1K_9ScaleType4KindE0ELNS_15FloatRoundStyleE2ESK_EENS1_15EpilogueDefaultEEEEEvvEEEEvNT_6ParamsE:
[----:B------:R-:W0:Y:S02]  /*0000*/  LDC R1, c[0x0][0x28] ;  /* 0x00000a00ff017b82 */ /* 0x000e240000000800 */
[----:B0-----:R-:W-:Y:S01]  /*0010*/  VIADD R1, R1, 0xfffffef0 ;  /* 0xfffffef001017836 */ /* 0x001fe20000000000 */
[----:B------:R-:W0:Y:S01]  /*0020*/  S2R R3, SR_TID.X ;  /* 0x0000000000037919 */ /* 0x000e220000002100 */
[----:B------:R-:W-:Y:S01]  /*0030*/  ELECT P0, URZ, PT ;  /* 0x00000000003f782f */ /* 0x000fe20003800000 */
[----:B------:R-:W-:Y:S01]  /*0040*/  BSSY B0, `(.L_x_0) ;  /* 0x0000014000007945 */ /* 0x000fe20003800000 */
[--C-:B0-----:R-:W-:Y:S02]  /*0050*/  SHF.R.U32.HI R0, RZ, 0x5, R3.reuse ;  /* 0x00000005ff007819 */ /* 0x101fe40000011603 */
[----:B------:R-:W-:-:S03]  /*0060*/  SHF.R.U32.HI R5, RZ, 0x7, R3 ;  /* 0x00000007ff057819 */ /* 0x000fc60000011603 */
[----:B------:R-:W0:Y:S02]  /*0070*/  SHFL.IDX PT, R2, R0, RZ, 0x1f ;  /* 0x00001fff00027589 */ /* 0x000e2400000e0000 */
[----:B0-----:R-:W-:Y:S02]  /*0080*/  R2UR UR6, R2 ;  /* 0x00000000020672ca */ /* 0x001fe400000e0000 */
[----:B------:R0:W1:Y:S11]  /*0090*/  SHFL.IDX PT, R2, R5, RZ, 0x1f ;  /* 0x00001fff05027589 */ /* 0x00007600000e0000 */
[----:B------:R-:W-:-:S02]  /*00a0*/  USHF.R.S32.HI UR4, URZ, 0x1f, UR6 ;  /* 0x0000001f3f047899 */ /* 0x000fc40008011406 */
[----:B------:R-:W-:Y:S02]  /*00b0*/  ISETP.NE.OR P0, PT, RZ, UR6, !P0 ;  /* 0x00000006ff007c0c */ /* 0x000fe4000c705670 */
[----:B------:R-:W-:-:S04]  /*00c0*/  ULEA.HI UR4, UR4, UR6, URZ, 0x2 ;  /* 0x0000000604047291 */ /* 0x000fc8000f8f103f */
[----:B------:R-:W-:-:S04]  /*00d0*/  ULOP3.LUT UR4, UR4, 0xfffffffc, URZ, 0xc0, !UPT ;  /* 0xfffffffc04047892 */ /* 0x000fc8000f8ec03f */
[----:B------:R-:W-:-:S03]  /*00e0*/  UIADD3 UR6, UR6, -UR4, URZ ;  /* 0x8000000406067290 */ /* 0x000fc6000fffe03f */
[----:B01----:R-:W-:Y:S09]  /*00f0*/  @P0 BRA `(.L_x_1) ;  /* 0x0000000000200947 */ /* 0x003ff20003800000 */
[----:B------:R-:W-:Y:S02]  /*0100*/  ULDC.64 UR4, c[0x0][0x198] ;  /* 0x0000660000047ab9 */ /* 0x000fe40000000a00 */
[----:B------:R-:W-:Y:S02]  /*0110*/  UIADD3 UR8, UP0, UR4, 0xf0, URZ ;  /* 0x000000f004087890 */ /* 0x000fe4000ff1e03f */
[----:B------:R-:W-:Y:S02]  /*0120*/  UIADD3 UR4, UP1, UR4, 0x1f0, URZ ;  /* 0x000001f004047890 */ /* 0x000fe4000ff3e03f */
[----:B------:R-:W-:Y:S02]  /*0130*/  UIADD3.X UR9, URZ, UR5, URZ, UP0, !UPT ;  /* 0x000000053f097290 */ /* 0x000fe400087fe43f */
[----:B------:R-:W-:-:S07]  /*0140*/  UIADD3.X UR5, URZ, UR5, URZ, UP1, !UPT ;  /* 0x000000053f057290 */ /* 0x000fce0008ffe43f */
[----:B------:R0:W-:Y:S02]  /*0150*/  UTMACCTL.PF [UR8] ;  /* 0x00000000080079b9 */ /* 0x0001e40008040000 */
[----:B------:R0:W-:Y:S02]  /*0160*/  UTMACCTL.PF [UR4] ;  /* 0x00000000040079b9 */ /* 0x0001e40008040000 */
[----:B0-----:R-:W-:Y:S01]  /*0170*/  NOP ;  /* 0x0000000000007918 */ /* 0x001fe20000000000 */
.L_x_1:
[----:B------:R-:W-:Y:S05]  /*0180*/  BSYNC B0 ;  /* 0x0000000000007941 */ /* 0x000fea0003800000 */
.L_x_0:
[----:B------:R-:W0:Y:S01]  /*0190*/  SHFL.IDX PT, R6, R0, RZ, 0x1f ;  /* 0x00001fff00067589 */ /* 0x000e2200000e0000 */
[----:B------:R-:W-:Y:S01]  /*01a0*/  R2UR UR13, R2 ;  /* 0x00000000020d72ca */ /* 0x000fe200000e0000 */
[----:B------:R-:W-:-:S04]  /*01b0*/  UISETP.NE.AND UP0, UPT, UR6, 0x3, UPT ;  /* 0x000000030600788c */ /* 0x000fc8000bf05270 */
[----:B------:R-:W-:-:S08]  /*01c0*/  UISETP.EQ.OR UP0, UPT, UR6, URZ, !UP0 ;  /* 0x0000003f0600728c */ /* 0x000fd0000c702670 */
[----:B------:R-:W-:Y:S02]  /*01d0*/  UIADD3 UR12, UR13, -0x1, URZ ;  /* 0xffffffff0d0c7890 */ /* 0x000fe4000fffe03f */
[----:B------:R-:W-:Y:S02]  /*01e0*/  UISETP.EQ.AND UP0, UPT, UR13, URZ, UP0 ;  /* 0x0000003f0d00728c */ /* 0x000fe40008702270 */
[----:B------:R-:W-:Y:S02]  /*01f0*/  UISETP.GE.U32.AND UP1, UPT, UR12, 0x2, UPT ;  /* 0x000000020c00788c */ /* 0x000fe4000bf26070 */
[----:B------:R-:W-:Y:S01]  /*0200*/  USEL UR15, URZ, 0x1, !UP0 ;  /* 0x000000013f0f7887 */ /* 0x000fe2000c000000 */
[----:B0-----:R-:W-:-:S03]  /*0210*/  ISETP.NE.AND P0, PT, R6, RZ, PT ;  /* 0x000000ff0600720c */ /* 0x001fc60003f05270 */
[----:B------:R-:W-:-:S10]  /*0220*/  USEL UR15, UR15, 0x2, UP1 ;  /* 0x000000020f0f7887 */ /* 0x000fd40008800000 */
[----:B------:R-:W-:Y:S05]  /*0230*/  @P0 BRA `(.L_x_2) ;  /* 0x0000000000600947 */ /* 0x000fea0003800000 */
[----:B------:R-:W0:Y:S01]  /*0240*/  S2UR UR7, SR_CgaCtaId ;  /* 0x00000000000779c3 */ /* 0x000e220000008800 */
[----:B------:R-:W-:Y:S01]  /*0250*/  UMOV UR4, 0x400 ;  /* 0x0000040000047882 */ /* 0x000fe20000000000 */
[----:B------:R-:W-:Y:S01]  /*0260*/  UMOV UR5, 0x1 ;  /* 0x0000000100057882 */ /* 0x000fe20000000000 */
[----:B------:R-:W-:Y:S01]  /*0270*/  UMOV UR8, 0x8 ;  /* 0x0000000800087882 */ /* 0x000fe20000000000 */
[----:B------:R-:W-:Y:S01]  /*0280*/  ELECT P0, URZ, PT ;  /* 0x00000000003f782f */ /* 0x000fe20003800000 */
[----:B------:R-:W-:-:S04]  /*0290*/  UIADD3 UR8, -UR8, 0x100000, URZ ;  /* 0x0010000008087890 */ /* 0x000fc8000fffe13f */
[----:B------:R-:W-:Y:S02]  /*02a0*/  USHF.L.U32 UR9, UR8, 0xb, URZ ;  /* 0x0000000b08097899 */ /* 0x000fe4000800063f */
[----:B------:R-:W-:Y:S02]  /*02b0*/  USHF.L.U32 UR8, UR8, 0x1, URZ ;  /* 0x0000000108087899 */ /* 0x000fe4000800063f */
[----:B0-----:R-:W-:Y:S02]  /*02c0*/  ULEA UR7, UR7, UR4, 0x18 ;  /* 0x0000000407077291 */ /* 0x001fe4000f8ec03f */
[----:B------:R-:W-:-:S04]  /*02d0*/  UIADD3 UR4, -UR5, 0x100000, URZ ;  /* 0x0010000005047890 */ /* 0x000fc8000fffe13f */
[----:B------:R-:W-:Y:S02]  /*02e0*/  USHF.L.U32 UR5, UR4, 0xb, URZ ;  /* 0x0000000b04057899 */ /* 0x000fe4000800063f */
[----:B------:R-:W-:Y:S01]  /*02f0*/  USHF.L.U32 UR4, UR4, 0x1, URZ ;  /* 0x0000000104047899 */ /* 0x000fe2000800063f */
[----:B------:R-:W0:Y:S11]  /*0300*/  FENCE.VIEW.ASYNC.S ;  /* 0x00000000000073c6 */ /* 0x000e360000000000 */
[----:B0-----:R0:W1:Y:S01]  /*0310*/  SYNCS.EXCH.64 URZ, [UR7], UR4 ;  /* 0x00000004073f75b2 */ /* 0x0010620008000100 */
[----:B------:R0:W2:Y:S01]  /*0320*/  SYNCS.EXCH.64 URZ, [UR7+0x28], UR8 ;  /* 0x00002808073f75b2 */ /* 0x0000a20008000100 */
[----:B------:R0:W3:Y:S01]  /*0330*/  SYNCS.EXCH.64 URZ, [UR7+0x8], UR4 ;  /* 0x00000804073f75b2 */ /* 0x0000e20008000100 */
[----:B------:R0:W4:Y:S01]  /*0340*/  SYNCS.EXCH.64 URZ, [UR7+0x30], UR8 ;  /* 0x00003008073f75b2 */ /* 0x0001220008000100 */
[----:B------:R0:W0:Y:S01]  /*0350*/  SYNCS.EXCH.64 URZ, [UR7+0x10], UR4 ;  /* 0x00001004073f75b2 */ /* 0x0000220008000100 */
[----:B------:R0:W0:Y:S01]  /*0360*/  SYNCS.EXCH.64 URZ, [UR7+0x38], UR8 ;  /* 0x00003808073f75b2 */ /* 0x0000220008000100 */
[----:B------:R0:W0:Y:S01]  /*0370*/  SYNCS.EXCH.64 URZ, [UR7+0x18], UR4 ;  /* 0x00001804073f75b2 */ /* 0x0000220008000100 */
[----:B------:R0:W0:Y:S01]  /*0380*/  SYNCS.EXCH.64 URZ, [UR7+0x40], UR8 ;  /* 0x00004008073f75b2 */ /* 0x0000220008000100 */
[----:B------:R0:W0:Y:S01]  /*0390*/  SYNCS.EXCH.64 URZ, [UR7+0x20], UR4 ;  /* 0x00002004073f75b2 */ /* 0x0000220008000100 */
[----:B------:R0:W0:Y:S01]  /*03a0*/  SYNCS.EXCH.64 URZ, [UR7+0x48], UR8 ;  /* 0x00004808073f75b2 */ /* 0x0000220008000100 */
[----:B------:R-:W-:Y:S01]  /*03b0*/  NOP ;  /* 0x0000000000007918 */ /* 0x000fe20000000000 */
.L_x_2:
[----:B------:R-:W-:Y:S01]  /*03c0*/  SHF.R.S32.HI R2, RZ, 0x1f, R3 ;  /* 0x0000001fff027819 */ /* 0x000fe20000011403 */
[----:B------:R-:W5:Y:S01]  /*03d0*/  SHFL.IDX PT, R8, R0, RZ, 0x1f ;  /* 0x00001fff00087589 */ /* 0x000f6200000e0000 */
[----:B------:R-:W-:Y:S02]  /*03e0*/  ELECT P0, URZ, PT ;  /* 0x00000000003f782f */ /* 0x000fe40003800000 */
[----:B------:R-:W-:Y:S02]  /*03f0*/  SHF.R.S32.HI R9, RZ, 0x1f, R6 ;  /* 0x0000001fff097819 */ /* 0x000fe40000011406 */
[----:B------:R-:W-:Y:S02]  /*0400*/  ELECT P1, URZ, PT ;  /* 0x00000000003f782f */ /* 0x000fe40003820000 */
[----:B------:R-:W-:Y:S01]  /*0410*/  LEA.HI R2, R2, R3, RZ, 0x7 ;  /* 0x0000000302027211 */ /* 0x000fe200078f38ff */
[----:B------:R-:W1:Y:S01]  /*0420*/  SHFL.IDX PT, R10, R0, RZ, 0x1f ;  /* 0x00001fff000a7589 */ /* 0x000e6200000e0000 */
[----:B------:R-:W-:Y:S01]  /*0430*/  LEA.HI R9, R9, R6, RZ, 0x2 ;  /* 0x0000000609097211 */ /* 0x000fe200078f10ff */
[----:B------:R-:W2:Y:S01]  /*0440*/  S2UR UR14, SR_CTAID.X ;  /* 0x00000000000e79c3 */ /* 0x000ea20000002500 */
[----:B------:R-:W-:Y:S01]  /*0450*/  LOP3.LUT R2, R2, 0xffffff80, RZ, 0xc0, !PT ;  /* 0xffffff8002027812 */ /* 0x000fe200078ec0ff */
[----:B------:R-:W3:Y:S01]  /*0460*/  S2R R4, SR_CTAID.Y ;  /* 0x0000000000047919 */ /* 0x000ee20000002600 */
[----:B------:R-:W-:Y:S01]  /*0470*/  LOP3.LUT R9, R9, 0x3ffffffc, RZ, 0xc0, !PT ;  /* 0x3ffffffc09097812 */ /* 0x000fe200078ec0ff */
[----:B0-----:R-:W-:Y:S01]  /*0480*/  ULDC UR4, c[0x0][0x154] ;  /* 0x0000550000047ab9 */ /* 0x001fe20000000800 */
[----:B------:R-:W-:Y:S01]  /*0490*/  ULDC UR5, c[0x0][0x150] ;  /* 0x0000540000057ab9 */ /* 0x000fe20000000800 */
[----:B------:R-:W-:Y:S01]  /*04a0*/  IMAD.IADD R2, R3, 0x1, -R2 ;  /* 0x0000000103027824 */ /* 0x000fe200078e0a02 */
[----:B------:R-:W-:Y:S01]  /*04b0*/  UMOV UR9, 0x80 ;  /* 0x0000008000097882 */ /* 0x000fe20000000000 */
[----:B------:R-:W-:Y:S01]  /*04c0*/  IMAD.IADD R6, R6, 0x1, -R9 ;  /* 0x0000000106067824 */ /* 0x000fe200078e0a09 */
[----:B------:R-:W0:Y:S01]  /*04d0*/  LDC R15, c[0x0][0x148] ;  /* 0x00005200ff0f7b82 */ /* 0x000e220000000800 */
[----:B------:R-:W4:Y:S01]  /*04e0*/  SHFL.IDX PT, R9, R5, RZ, 0x1f ;  /* 0x00001fff05097589 */ /* 0x000f2200000e0000 */
[----:B------:R-:W-:Y:S01]  /*04f0*/  SHF.R.S32.HI R13, RZ, 0x1f, R2 ;  /* 0x0000001fff0d7819 */ /* 0x000fe20000011402 */
[----:B------:R-:W-:Y:S01]  /*0500*/  NOP ;  /* 0x0000000000007918 */ /* 0x000fe20000000000 */
[----:B------:R-:W-:Y:S01]  /*0510*/  NOP ;  /* 0x0000000000007918 */ /* 0x000fe20000000000 */
[----:B------:R-:W-:-:S02]  /*0520*/  ISETP.NE.AND P4, PT, RZ, UR13, PT ;  /* 0x0000000dff007c0c */ /* 0x000fc4000bf85270 */
[----:B------:R-:W-:Y:S02]  /*0530*/  LEA.HI R7, R13, R2, RZ, 0x3 ;  /* 0x000000020d077211 */ /* 0x000fe400078f18ff */
[----:B-----5:R-:W-:Y:S02]  /*0540*/  ISETP.NE.OR P0, PT, R8, RZ, !P0 ;  /* 0x000000ff0800720c */ /* 0x020fe40004705670 */
[--C-:B------:R-:W-:Y:S02]  /*0550*/  SHF.R.S32.HI R8, RZ, 0x3, R7.reuse ;  /* 0x00000003ff087819 */ /* 0x100fe40000011407 */
[----:B------:R-:W-:Y:S02]  /*0560*/  SHF.R.S32.HI R7, RZ, 0x1f, R7 ;  /* 0x0000001fff077819 */ /* 0x000fe40000011407 */
[----:B-1----:R-:W-:Y:S02]  /*0570*/  ISETP.NE.OR P1, PT, R10, RZ, !P1 ;  /* 0x000000ff0a00720c */ /* 0x002fe40004f25670 */
[----:B------:R-:W-:-:S04]  /*0580*/  LEA.HI R7, R7, R8, RZ, 0x2 ;  /* 0x0000000807077211 */ /* 0x000fc800078f10ff */
[----:B------:R-:W-:Y:S01]  /*0590*/  LOP3.LUT R7, R7, 0xfffffffc, RZ, 0xc0, !PT ;  /* 0xfffffffc07077812 */ /* 0x000fe200078ec0ff */
[----:B------:R-:W-:Y:S01]  /*05a0*/  VOTEU.ALL UP1, P0 ;  /* 0x00000000003f7886 */ /* 0x000fe20000020000 */
[----:B------:R-:W-:Y:S01]  /*05b0*/  VOTEU.ALL UP0, P0 ;  /* 0x00000000003f7886 */ /* 0x000fe20000000000 */
[----:B---3--:R-:W-:Y:S02]  /*05c0*/  I2FP.F32.U32 R0, R4 ;  /* 0x0000000400007245 */ /* 0x008fe40000201000 */
[----:B------:R-:W-:Y:S01]  /*05d0*/  IMAD.IADD R7, R8, 0x1, -R7 ;  /* 0x0000000108077824 */ /* 0x000fe200078e0a07 */
[----:B------:R-:W1:Y:S01]  /*05e0*/  @!UP1 S2UR UR8, SR_CgaCtaId ;  /* 0x00000000000899c3 */ /* 0x000e620000008800 */
[----:B------:R-:W-:Y:S01]  /*05f0*/  VOTEU.ALL UP2, P1 ;  /* 0x00000000003f7886 */ /* 0x000fe20000840000 */
[----:B------:R-:W-:Y:S01]  /*0600*/  @!UP1 UMOV UR7, 0x400 ;  /* 0x0000040000079882 */ /* 0x000fe20000000000 */
[----:B------:R-:W-:Y:S01]  /*0610*/  IMAD R6, R6, 0x4, R7 ;  /* 0x0000000406067824 */ /* 0x000fe200078e0207 */
[----:B------:R-:W-:Y:S01]  /*0620*/  VOTEU.ALL UP3, P1 ;  /* 0x00000000003f7886 */ /* 0x000fe20000860000 */
[----:B------:R-:W-:Y:S01]  /*0630*/  VOTEU.ALL UP4, P1 ;  /* 0x00000000003f7886 */ /* 0x000fe20000880000 */
[----:B------:R-:W-:Y:S01]  /*0640*/  @!UP2 UMOV UR10, 0x400 ;  /* 0x00000400000aa882 */ /* 0x000fe20000000000 */
[----:B------:R-:W-:Y:S01]  /*0650*/  IMAD.SHL.U32 R7, R6, 0x4, RZ ;  /* 0x0000000406077824 */ /* 0x000fe200078e00ff */
[----:B------:R-:W3:Y:S01]  /*0660*/  @!UP2 S2UR UR11, SR_CgaCtaId ;  /* 0x00000000000ba9c3 */ /* 0x000ee20000008800 */
[----:B------:R-:W-:Y:S01]  /*0670*/  VOTEU.ALL UP5, P1 ;  /* 0x00000000003f7886 */ /* 0x000fe200008a0000 */
[----:B----4-:R-:W-:-:S02]  /*0680*/  R2UR UR18, R9 ;  /* 0x00000000091272ca */ /* 0x010fc400000e0000 */
[----:B------:R-:W-:Y:S01]  /*0690*/  LOP3.LUT R11, R6, 0xc, R7, 0x78, !PT ;  /* 0x0000000c060b7812 */ /* 0x000fe200078e7807 */
[----:B------:R-:W-:Y:S01]  /*06a0*/  FMUL R7, R0, UR4 ;  /* 0x0000000400077c20 */ /* 0x000fe20008400000 */
[----:B--2---:R-:W-:Y:S01]  /*06b0*/  I2FP.F32.U32 R0, UR14 ;  /* 0x0000000e00007c45 */ /* 0x004fe20008201000 */
[----:B------:R-:W-:Y:S01]  /*06c0*/  UMOV UR4, 0x20 ;  /* 0x0000002000047882 */ /* 0x000fe20000000000 */
[----:B------:R-:W2:Y:S01]  /*06d0*/  LDC R8, c[0x0][0x140] ;  /* 0x00005000ff087b82 */ /* 0x000ea20000000800 */
[----:B------:R4:W-:Y:S02]  /*06e0*/  STL [R1+0x74], R11 ;  /* 0x0000740b01007387 */ /* 0x0009e40000100800 */
[----:B------:R-:W-:Y:S01]  /*06f0*/  FMUL R0, R0, UR5 ;  /* 0x0000000500007c20 */ /* 0x000fe20008400000 */
[----:B------:R-:W5:Y:S01]  /*0700*/  F2I.U32.TRUNC.NTZ R7, R7 ;  /* 0x0000000700077305 */ /* 0x000f62000020f000 */
[----:B------:R-:W-:-:S04]  /*0710*/  @!UP1 UIADD3 UR4, -UR4, 0x100000, URZ ;  /* 0x0010000004049890 */ /* 0x000fc8000fffe13f */
[----:B------:R-:W-:Y:S02]  /*0720*/  @!UP1 USHF.L.U32 UR5, UR4, 0xb, URZ ;  /* 0x0000000b04059899 */ /* 0x000fe4000800063f */
[----:B------:R-:W-:Y:S01]  /*0730*/  @!UP1 USHF.L.U32 UR4, UR4, 0x1, URZ ;  /* 0x0000000104049899 */ /* 0x000fe2000800063f */
[----:B------:R-:W4:Y:S01]  /*0740*/  LDC R6, c[0x0][0x144] ;  /* 0x00005100ff067b82 */ /* 0x000f220000000800 */
[----:B-1----:R-:W-:Y:S02]  /*0750*/  @!UP1 ULEA UR7, UR8, UR7, 0x18 ;  /* 0x0000000708079291 */ /* 0x002fe4000f8ec03f */
[----:B------:R-:W-:-:S04]  /*0760*/  @!UP2 UIADD3 UR8, -UR9, 0x100000, URZ ;  /* 0x001000000908a890 */ /* 0x000fc8000fffe13f */
[----:B------:R-:W-:Y:S02]  /*0770*/  @!UP2 USHF.L.U32 UR9, UR8, 0xb, URZ ;  /* 0x0000000b0809a899 */ /* 0x000fe4000800063f */
[----:B------:R-:W-:Y:S01]  /*0780*/  @!UP2 USHF.L.U32 UR8, UR8, 0x1, URZ ;  /* 0x000000010808a899 */ /* 0x000fe2000800063f */
[----:B------:R-:W1:Y:S01]  /*0790*/  F2I.U32.TRUNC.NTZ R0, R0 ;  /* 0x0000000000007305 */ /* 0x000e62000020f000 */
[----:B------:R-:W-:Y:S01]  /*07a0*/  VOTEU.ALL UP1, P0 ;  /* 0x00000000003f7886 */ /* 0x000fe20000020000 */
[----:B------:R-:W-:Y:S01]  /*07b0*/  LOP3.LUT P0, RZ, R2, 0x7, RZ, 0xc0, !PT ;  /* 0x0000000702ff7812 */ /* 0x000fe2000780c0ff */
[----:B---3--:R-:W-:Y:S01]  /*07c0*/  @!UP2 ULEA UR10, UR11, UR10, 0x18 ;  /* 0x0000000a0b0aa291 */ /* 0x008fe2000f8ec03f */
[----:B------:R-:W-:Y:S01]  /*07d0*/  VOTEU.ALL UP2, P1 ;  /* 0x00000000003f7886 */ /* 0x000fe20000840000 */
[----:B-----5:R-:W-:Y:S01]  /*07e0*/  IMAD.MOV R18, RZ, RZ, -R7 ;  /* 0x000000ffff127224 */ /* 0x020fe200078e0a07 */
[----:B------:R-:W-:Y:S01]  /*07f0*/  ISETP.LT.U32.AND P0, PT, R11, 0x8, !P0 ;  /* 0x000000080b00780c */ /* 0x000fe20004701070 */
[----:B------:R-:W3:Y:S02]  /*0800*/  FENCE.VIEW.ASYNC.S ;  /* 0x00000000000073c6 */ /* 0x000ee40000000000 */
[----:B---3--:R3:W3:Y:S01]  /*0810*/  @!UP0 SYNCS.EXCH.64 URZ, [UR7+0x80], UR4 ;  /* 0x00008004073f85b2 */ /* 0x0086e20008000100 */
[----:B--2---:R-:W-:Y:S01]  /*0820*/  ISETP.EQ.U32.AND P2, PT, R8, 0x1, PT ;  /* 0x000000010800780c */ /* 0x004fe20003f42070 */
[----:B-1----:R-:W-:-:S02]  /*0830*/  IMAD.MOV R7, RZ, RZ, -R0 ;  /* 0x000000ffff077224 */ /* 0x002fc400078e0a00 */
[----:B0-----:R-:W-:Y:S02]  /*0840*/  IMAD R0, R15, R18, R4 ;  /* 0x000000120f007224 */ /* 0x001fe400078e0204 */
[----:B----4-:R-:W-:-:S03]  /*0850*/  IMAD R14, R6, R7, UR14 ;  /* 0x0000000e060e7e24 */ /* 0x010fc6000f8e0207 */
[----:B------:R-:W-:Y:S01]  /*0860*/  ISETP.NE.AND P1, PT, R0, R11, PT ;  /* 0x0000000b0000720c */ /* 0x000fe20003f25270 */
[----:B------:R0:W1:Y:S01]  /*0870*/  @!UP1 SYNCS.EXCH.64 URZ, [UR7+0x88], UR4 ;  /* 0x00008804073f95b2 */ /* 0x0000620008000100 */
[----:B------:R-:W-:Y:S02]  /*0880*/  NOP ;  /* 0x0000000000007918 */ /* 0x000fe40000000000 */
[----:B------:R-:W-:-:S04]  /*0890*/  ISETP.EQ.OR P1, PT, R14, RZ, !P1 ;  /* 0x000000ff0e00720c */ /* 0x000fc80004f22670 */
[----:B------:R-:W-:Y:S01]  /*08a0*/  PLOP3.LUT P0, PT, P0, P1, PT, 0x80, 0x0 ;  /* 0x000000000000781c */ /* 0x000fe20000703070 */
[----:B------:R0:W2:Y:S01]  /*08b0*/  @!UP2 SYNCS.EXCH.64 URZ, [UR10+0x60], UR8 ;  /* 0x000060080a3fa5b2 */ /* 0x0000a20008000100 */
[----:B------:R0:W4:Y:S01]  /*08c0*/  @!UP3 SYNCS.EXCH.64 URZ, [UR10+0x68], UR8 ;  /* 0x000068080a3fb5b2 */ /* 0x0001220008000100 */
[----:B------:R0:W0:Y:S01]  /*08d0*/  @!UP4 SYNCS.EXCH.64 URZ, [UR10+0x70], UR8 ;  /* 0x000070080a3fc5b2 */ /* 0x0000220008000100 */
[----:B------:R0:W0:Y:S01]  /*08e0*/  @!UP5 SYNCS.EXCH.64 URZ, [UR10+0x78], UR8 ;  /* 0x000078080a3fd5b2 */ /* 0x0000220008000100 */
[----:B------:R-:W-:Y:S01]  /*08f0*/  NOP ;  /* 0x0000000000007918 */ /* 0x000fe20000000000 */
[----:B---3--:R-:W-:Y:S07]  /*0900*/  @!P2 BRA `(.L_x_3) ;  /* 0x000000000008a947 */ /* 0x008fee0003800000 */
[----:B012-4-:R-:W-:Y:S01]  /*0910*/  UCGABAR_ARV ;  /* 0x00000000000079c7 */ /* 0x017fe20008000000 */
[----:B------:R-:W-:Y:S05]  /*0920*/  BRA `(.L_x_4) ;  /* 0x0000000000047947 */ /* 0x000fea0003800000 */
.L_x_3:
[----:B012-4-:R-:W-:Y:S01]  /*0930*/  NOP ;  /* 0x0000000000007918 */ /* 0x017fe20000000000 */
.L_x_4:
[----:B------:R-:W-:Y:S01]  /*0940*/  ULDC.64 UR4, c[0x0][0x598] ;  /* 0x0001660000047ab9 */ /* 0x000fe20000000a00 */
[----:B------:R-:W-:Y:S01]  /*0950*/  ULDC.64 UR20, c[0x0][0x208] ;  /* 0x0000820000147ab9 */ /* 0x000fe20000000a00 */
[----:B------:R-:W-:-:S04]  /*0960*/  ISETP.NE.U32.AND P1, PT, RZ, UR4, PT ;  /* 0x00000004ff007c0c */ /* 0x000fc8000bf25070 */
[----:B------:R-:W-:-:S13]  /*0970*/  ISETP.NE.AND.EX P1, PT, RZ, UR5, PT, P1 ;  /* 0x00000005ff007c0c */ /* 0x000fda000bf25310 */
[----:B------:R-:W-:Y:S05]  /*0980*/  @!P1 BRA `(.L_x_5) ;  /* 0x0000000000209947 */ /* 0x000fea0003800000 */
[----:B------:R-:W0:Y:S02]  /*0990*/  LDC.64 R6, c[0x0][0x598] ;  /* 0x00016600ff067b82 */ /* 0x000e240000000a00 */
[----:B0-----:R-:W2:Y:S02]  /*09a0*/  LDG.E.64 R6, desc[UR20][R6.64] ;  /* 0x0000001406067981 */ /* 0x001ea4000c1e1b00 */
[----:B--2---:R-:W-:-:S04]  /*09b0*/  ISETP.NE.U32.AND P1, PT, R6, RZ, PT ;  /* 0x000000ff0600720c */ /* 0x004fc80003f25070 */
[----:B------:R-:W-:-:S13]  /*09c0*/  ISETP.NE.AND.EX P1, PT, R7, RZ, PT, P1 ;  /* 0x000000ff0700720c */ /* 0x000fda0003f25310 */
[----:B------:R-:W-:Y:S05]  /*09d0*/  @!P1 BRA `(.L_x_5) ;  /* 0x00000000000c9947 */ /* 0x000fea0003800000 */
[----:B------:R-:W2:Y:S02]  /*09e0*/  LD.E R6, desc[UR20][R6.64] ;  /* 0x0000001406067980 */ /* 0x000ea4000c101900 */
[----:B--2---:R-:W-:Y:S01]  /*09f0*/  R2UR UR32, R6 ;  /* 0x00000000062072ca */ /* 0x004fe200000e0000 */
[----:B------:R-:W-:-:S14]  /*0a00*/  BRA `(.L_x_6) ;  /* 0x0000000000247947 */ /* 0x000fdc0003800000 */
.L_x_5:
[----:B------:R-:W-:Y:S02]  /*0a10*/  ULDC.64 UR4, c[0x0][0x588] ;  /* 0x0001620000047ab9 */ /* 0x000fe40000000a00 */
[----:B------:R-:W-:-:S04]  /*0a20*/  ISETP.NE.U32.AND P1, PT, RZ, UR4, PT ;  /* 0x00000004ff007c0c */ /* 0x000fc8000bf25070 */
[----:B------:R-:W-:-:S13]  /*0a30*/  ISETP.NE.AND.EX P1, PT, RZ, UR5, PT, P1 ;  /* 0x00000005ff007c0c */ /* 0x000fda000bf25310 */
[----:B------:R-:W-:Y:S05]  /*0a40*/  @!P1 BRA `(.L_x_7) ;  /* 0x0000000000109947 */ /* 0x000fea0003800000 */
[----:B------:R-:W0:Y:S02]  /*0a50*/  LDC.64 R6, c[0x0][0x588] ;  /* 0x00016200ff067b82 */ /* 0x000e240000000a00 */
[----:B0-----:R-:W2:Y:S02]  /*0a60*/  LDG.E R6, desc[UR20][R6.64] ;  /* 0x0000001406067981 */ /* 0x001ea4000c1e1900 */
[----:B--2---:R-:W-:Y:S01]  /*0a70*/  R2UR UR32, R6 ;  /* 0x00000000062072ca */ /* 0x004fe200000e0000 */
[----:B------:R-:W-:-:S14]  /*0a80*/  BRA `(.L_x_6) ;  /* 0x0000000000047947 */ /* 0x000fdc0003800000 */
.L_x_7:
[----:B------:R-:W-:-:S05]  /*0a90*/  ULDC UR32, c[0x0][0x580] ;  /* 0x0001600000207ab9 */ /* 0x000fca0000000800 */
.L_x_6:
[----:B------:R-:W-:Y:S02]  /*0aa0*/  ULDC.64 UR4, c[0x0][0x5a0] ;  /* 0x0001680000047ab9 */ /* 0x000fe40000000a00 */
        /* <DEDUP_REMOVED lines=11> */
.L_x_8:
        /* <DEDUP_REMOVED lines=8> */
.L_x_10:
[----:B------:R-:W-:-:S05]  /*0be0*/  ULDC UR31, c[0x0][0x584] ;  /* 0x00016100001f7ab9 */ /* 0x000fca0000000800 */
.L_x_9:
[----:B------:R-:W0:Y:S01]  /*0bf0*/  LDC R0, c[0x0][0x65c] ;  /* 0x00019700ff007b82 */ /* 0x000e220000000800 */
[----:B------:R-:W-:Y:S01]  /*0c00*/  IMAD.U32 R6, RZ, RZ, UR14 ;  /* 0x0000000eff067e24 */ /* 0x000fe2000f8e00ff */
[----:B------:R-:W-:Y:S01]  /*0c10*/  UISETP.NE.AND UP0, UPT, UR13, 0x2, UPT ;  /* 0x000000020d00788c */ /* 0x000fe2000bf05270 */
[----:B------:R-:W-:Y:S01]  /*0c20*/  IMAD.MOV.U32 R7, RZ, RZ, RZ ;  /* 0x000000ffff077224 */ /* 0x000fe200078e00ff */
[----:B------:R-:W-:Y:S01]  /*0c30*/  ULDC UR7, c[0x0][0x28c] ;  /* 0x0000a30000077ab9 */ /* 0x000fe20000000800 */
[----:B------:R-:W-:Y:S01]  /*0c40*/  UMOV UR5, URZ ;  /* 0x0000003f00057c82 */ /* 0x000fe20008000000 */
[----:B------:R-:W-:Y:S02]  /*0c50*/  UIADD3 UR7, UR7, 0x7f, URZ ;  /* 0x0000007f07077890 */ /* 0x000fe4000fffe03f */
[----:B------:R-:W-:Y:S01]  /*0c60*/  PLOP3.LUT P1, PT, PT, PT, UP0, 0x80, 0x0 ;  /* 0x000000000000781c */ /* 0x000fe20003f2f008 */
[----:B------:R-:W-:Y:S01]  /*0c70*/  UMOV UR4, URZ ;  /* 0x0000003f00047c82 */ /* 0x000fe20008000000 */
[----:B------:R-:W-:Y:S01]  /*0c80*/  USHF.R.S32.HI UR10, URZ, 0x1f, UR7 ;  /* 0x0000001f3f0a7899 */ /* 0x000fe20008011407 */
[----:B------:R-:W-:-:S03]  /*0c90*/  ULDC.64 UR22, c[0x0][0x650] ;  /* 0x0001940000167ab9 */ /* 0x000fc60000000a00 */
[----:B------:R-:W-:Y:S01]  /*0ca0*/  ULEA.HI UR10, UR10, UR7, URZ, 0x7 ;  /* 0x000000070a0a7291 */ /* 0x000fe2000f8f383f */
[----:B0-----:R-:W-:-:S13]  /*0cb0*/  ISETP.NE.AND P3, PT, R0, 0x1, PT ;  /* 0x000000010000780c */ /* 0x001fda0003f65270 */
[----:B------:R-:W0:Y:S01]  /*0cc0*/  @P3 LDC R9, c[0x0][0x10] ;  /* 0x00000400ff093b82 */ /* 0x000e220000000800 */
[----:B------:R-:W-:-:S07]  /*0cd0*/  @P3 IMAD.MOV.U32 R5, RZ, RZ, RZ ;  /* 0x000000ffff053224 */ /* 0x000fce00078e00ff */
[----:B------:R-:W1:Y:S01]  /*0ce0*/  @!P3 LDC R11, c[0x0][0xc] ;  /* 0x00000300ff0bbb82 */ /* 0x000e620000000800 */
[----:B------:R-:W-:Y:S01]  /*0cf0*/  ULDC UR8, c[0x0][0xc] ;  /* 0x0000030000087ab9 */ /* 0x000fe20000000800 */
[----:B------:R-:W-:Y:S01]  /*0d00*/  ULDC UR9, c[0x0][0x10] ;  /* 0x0000040000097ab9 */ /* 0x000fe20000000800 */
[----:B------:R-:W-:Y:S01]  /*0d10*/  ULDC UR7, c[0x0][0x14] ;  /* 0x0000050000077ab9 */ /* 0x000fe20000000800 */
[----:B------:R-:W-:-:S04]  /*0d20*/  UIMAD.WIDE.U32 UR8, UR8, UR9, URZ ;  /* 0x00000009080872a5 */ /* 0x000fc8000f8e003f */
[----:B------:R-:W-:Y:S02]  /*0d30*/  UIMAD.WIDE.U32 UR16, UR8, UR7, URZ ;  /* 0x00000007081072a5 */ /* 0x000fe4000f8e003f */
[----:B------:R-:W-:-:S04]  /*0d40*/  UIMAD UR13, UR9, UR7, URZ ;  /* 0x00000007090d72a4 */ /* 0x000fc8000f8e023f */
[----:B------:R-:W-:Y:S01]  /*0d50*/  UIADD3 UR13, UR17, UR13, URZ ;  /* 0x0000000d110d7290 */ /* 0x000fe2000fffe03f */
[----:B0-----:R-:W-:Y:S01]  /*0d60*/  @P3 IMAD.WIDE.U32 R8, R9, UR14, R4 ;  /* 0x0000000e09083c25 */ /* 0x001fe2000f8e0004 */
[----:B------:R-:W-:-:S03]  /*0d70*/  USHF.R.S32.HI UR14, URZ, 0x7, UR10 ;  /* 0x000000073f0e7899 */ /* 0x000fc6000801140a */
[----:B------:R-:W-:Y:S02]  /*0d80*/  @P3 IMAD.MOV.U32 R12, RZ, RZ, R8 ;  /* 0x000000ffff0c3224 */ /* 0x000fe400078e0008 */
[----:B-1----:R-:W-:-:S04]  /*0d90*/  @!P3 IMAD.WIDE.U32 R6, R4, R11, R6 ;  /* 0x0000000b0406b225 */ /* 0x002fc800078e0006 */
[----:B------:R-:W-:Y:S02]  /*0da0*/  @P3 IMAD.MOV.U32 R11, RZ, RZ, RZ ;  /* 0x000000ffff0b3224 */ /* 0x000fe400078e00ff */
[----:B------:R-:W-:Y:S02]  /*0db0*/  @!P3 IMAD.MOV.U32 R12, RZ, RZ, R6 ;  /* 0x000000ffff0cb224 */ /* 0x000fe400078e0006 */
[----:B------:R-:W-:Y:S02]  /*0dc0*/  @P3 IMAD.IADD R10, R9, 0x1, R11 ;  /* 0x00000001090a3824 */ /* 0x000fe400078e020b */
[----:B------:R-:W-:Y:S01]  /*0dd0*/  @!P3 IMAD.MOV.U32 R10, RZ, RZ, R7 ;  /* 0x000000ffff0ab224 */ /* 0x000fe200078e0007 */
[----:B------:R0:W-:Y:S03]  /*0de0*/  STL [R1+0x7c], R12 ;  /* 0x00007c0c01007387 */ /* 0x0001e60000100800 */
[----:B------:R-:W-:Y:S01]  /*0df0*/  IMAD.MOV.U32 R16, RZ, RZ, R10 ;  /* 0x000000ffff107224 */ /* 0x000fe200078e000a */
[----:B------:R0:W-:Y:S01]  /*0e00*/  STL [R1+0x78], R10 ;  /* 0x0000780a01007387 */ /* 0x0001e20000100800 */
[----:B------:R-:W-:Y:S05]  /*0e10*/  @P1 BRA `(.L_x_11) ;  /* 0x0000000000281947 */ /* 0x000fea0003800000 */
[----:B0-----:R-:W-:Y:S01]  /*0e20*/  IADD3 R12, P1, R12, UR16, RZ ;  /* 0x000000100c0c7c10 */ /* 0x001fe2000ff3e0ff */
[----:B------:R-:W-:Y:S02]  /*0e30*/  UISETP.GE.U32.AND UP0, UPT, UR14, 0x5, UPT ;  /* 0x000000050e00788c */ /* 0x000fe4000bf06070 */
[----:B------:R-:W-:Y:S01]  /*0e40*/  UIMAD.WIDE.U32 UR4, UR14, -0x33333333, URZ ;  /* 0xcccccccd0e0478a5 */ /* 0x000fe2000f8e003f */
[----:B------:R-:W-:Y:S01]  /*0e50*/  IADD3.X R16, R16, UR13, RZ, P1, !PT ;  /* 0x0000000d10107c10 */ /* 0x000fe20008ffe4ff */
[----:B------:R1:W-:Y:S02]  /*0e60*/  STL [R1+0x7c], R12 ;  /* 0x00007c0c01007387 */ /* 0x0003e40000100800 */
[----:B------:R-:W-:Y:S02]  /*0e70*/  USHF.R.U32.HI UR5, URZ, 0x2, UR5 ;  /* 0x000000023f057899 */ /* 0x000fe40008011605 */
[----:B------:R1:W-:Y:S01]  /*0e80*/  STL [R1+0x78], R16 ;  /* 0x0000781001007387 */ /* 0x0003e20000100800 */
[----:B------:R-:W-:-:S02]  /*0e90*/  UMOV UR4, URZ ;  /* 0x0000003f00047c82 */ /* 0x000fc40008000000 */
[----:B------:R-:W-:Y:S02]  /*0ea0*/  @UP0 ULOP3.LUT UR4, UR5, 0x1, URZ, 0xc0, !UPT ;  /* 0x0000000105040892 */ /* 0x000fe4000f8ec03f */
[----:B------:R-:W-:-:S12]  /*0eb0*/  UIMAD UR5, UR5, -0x5, UR14 ;  /* 0xfffffffb050578a4 */ /* 0x000fd8000f8e020e */
.L_x_11:
[----:B------:R-:W-:Y:S01]  /*0ec0*/  IMAD.MOV.U32 R8, RZ, RZ, -0x1 ;  /* 0xffffffffff087424 */ /* 0x000fe200078e00ff */
[----:B------:R-:W-:Y:S01]  /*0ed0*/  ISETP.GE.U32.AND P1, PT, R12, UR22, PT ;  /* 0x000000160c007c0c */ /* 0x000fe2000bf26070 */
[----:B------:R-:W-:Y:S01]  /*0ee0*/  IMAD.MOV.U32 R6, RZ, RZ, -0x1 ;  /* 0xffffffffff067424 */ /* 0x000fe200078e00ff */
[----:B------:R-:W-:Y:S01]  /*0ef0*/  PRMT R0, RZ, 0x7610, R0 ;  /* 0x00007610ff007816 */ /* 0x000fe20000000000 */
[----:B------:R-:W-:Y:S01]  /*0f00*/  IMAD.MOV.U32 R7, RZ, RZ, -0x1 ;  /* 0xffffffffff077424 */ /* 0x000fe200078e00ff */
[----:B------:R2:W-:Y:S01]  /*0f10*/  STL [R1+0x80], R8 ;  /* 0x0000800801007387 */ /* 0x0005e20000100800 */
[----:B------:R-:W-:-:S03]  /*0f20*/  ISETP.GE.U32.AND.EX P1, PT, R16, UR23, PT, P1 ;  /* 0x0000001710007c0c */ /* 0x000fc6000bf26110 */
[----:B------:R2:W-:Y:S04]  /*0f30*/  STL [R1+0x70], R6 ;  /* 0x0000700601007387 */ /* 0x0005e80000100800 */
[----:B------:R2:W-:Y:S06]  /*0f40*/  STL [R1+0x84], R7 ;  /* 0x0000840701007387 */ /* 0x0005ec0000100800 */
[----:B------:R-:W-:Y:S05]  /*0f50*/  @P1 BRA `(.L_x_12) ;  /* 0x0000000400381947 */ /* 0x000fea0003800000 */
[----:B------:R-:W3:Y:S01]  /*0f60*/  LDC.64 R20, c[0x0][0x628] ;  /* 0x00018a00ff147b82 */ /* 0x000ee20000000a00 */
[----:B--2---:R-:W-:Y:S02]  /*0f70*/  IMAD.MOV.U32 R6, RZ, RZ, R12 ;  /* 0x000000ffff067224 */ /* 0x004fe400078e000c */
[----:B------:R-:W-:-:S05]  /*0f80*/  IMAD.MOV.U32 R7, RZ, RZ, R16 ;  /* 0x000000ffff077224 */ /* 0x000fca00078e0010 */
[----:B------:R-:W2:Y:S08]  /*0f90*/  LDC R0, c[0x0][0x630] ;  /* 0x00018c00ff007b82 */ /* 0x000eb00000000800 */
[----:B------:R-:W4:Y:S01]  /*0fa0*/  LDC.64 R22, c[0x0][0x620] ;  /* 0x00018800ff167b82 */ /* 0x000f220000000a00 */
[----:B---3--:R-:W-:-:S04]  /*0fb0*/  ISETP.NE.U32.AND P1, PT, R20, RZ, PT ;  /* 0x000000ff1400720c */ /* 0x008fc80003f25070 */
[----:B------:R-:W-:-:S13]  /*0fc0*/  ISETP.NE.AND.EX P1, PT, R21, RZ, PT, P1 ;  /* 0x000000ff1500720c */ /* 0x000fda0003f25310 */
[----:B--2-4-:R-:W-:Y:S05]  /*0fd0*/  @!P1 BRA `(.L_x_13) ;  /* 0x0000000000289947 */ /* 0x014fea0003800000 */
[----:B------:R-:W2:Y:S02]  /*0fe0*/  LDC R11, c[0x0][0x634] ;  /* 0x00018d00ff0b7b82 */ /* 0x000ea40000000800 */
[----:B--2---:R-:W-:-:S05]  /*0ff0*/  IADD3 R11, P1, R12, R11, RZ ;  /* 0x0000000b0c0b7210 */ /* 0x004fca0007f3e0ff */
[----:B------:R-:W-:-:S04]  /*1000*/  IMAD.X R17, RZ, RZ, R16, P1 ;  /* 0x000000ffff117224 */ /* 0x000fc800008e0610 */
[----:B------:R-:W-:-:S04]  /*1010*/  IMAD.WIDE.U32 R6, R17, R20, RZ ;  /* 0x0000001411067225 */ /* 0x000fc800078e00ff */
[----:B------:R-:W-:-:S04]  /*1020*/  IMAD.WIDE.U32 R8, P1, R11, R21, R6 ;  /* 0x000000150b087225 */ /* 0x000fc80007820006 */
[----:B------:R-:W-:-:S04]  /*1030*/  IMAD.WIDE.U32 R6, R11, R20, RZ ;  /* 0x000000140b067225 */ /* 0x000fc800078e00ff */
[----:B------:R-:W-:Y:S01]  /*1040*/  IMAD.X R11, RZ, RZ, RZ, P1 ;  /* 0x000000ffff0b7224 */ /* 0x000fe200008e06ff */
[----:B------:R-:W-:Y:S01]  /*1050*/  IADD3 RZ, P1, R7, R8, RZ ;  /* 0x0000000807ff7210 */ /* 0x000fe20007f3e0ff */
[----:B0-----:R-:W-:-:S04]  /*1060*/  IMAD.MOV.U32 R10, RZ, RZ, R9 ;  /* 0x000000ffff0a7224 */ /* 0x001fc800078e0009 */
[----:B------:R-:W-:-:S08]  /*1070*/  IMAD.WIDE.U32.X R6, R17, R21, R10, P1 ;  /* 0x0000001511067225 */ /* 0x000fd000008e040a */
.L_x_13:
[----:B------:R-:W2:Y:S01]  /*1080*/  LDC.64 R24, c[0x0][0x640] ;  /* 0x00019000ff187b82 */ /* 0x000ea20000000a00 */
[-CC-:B------:R-:W-:Y:S01]  /*1090*/  SHF.R.U64 R27, R6, R0.reuse, R7.reuse ;  /* 0x00000000061b7219 */ /* 0x180fe20000001207 */
[----:B------:R-:W-:Y:S01]  /*10a0*/  IMAD.MOV.U32 R6, RZ, RZ, R12 ;  /* 0x000000ffff067224 */ /* 0x000fe200078e000c */
[----:B------:R-:W-:Y:S02]  /*10b0*/  SHF.R.U32.HI R0, RZ, R0, R7 ;  /* 0x00000000ff007219 */ /* 0x000fe40000011607 */
[----:B------:R-:W-:-:S03]  /*10c0*/  IADD3 R9, P1, RZ, -R27, RZ ;  /* 0x8000001bff097210 */ /* 0x000fc60007f3e0ff */
[----:B------:R-:W1:Y:S02]  /*10d0*/  LDC R8, c[0x0][0x618] ;  /* 0x00018600ff087b82 */ /* 0x000e640000000800 */
[----:B------:R-:W-:-:S04]  /*10e0*/  IMAD.X R7, RZ, RZ, ~R0, P1 ;  /* 0x000000ffff077224 */ /* 0x000fc800008e0e00 */
[-C--:B------:R-:W-:Y:S02]  /*10f0*/  IMAD R0, R7, R22.reuse, RZ ;  /* 0x0000001607007224 */ /* 0x080fe400078e02ff */
[----:B0-----:R-:W0:Y:S01]  /*1100*/  LDC R10, c[0x0][0x608] ;  /* 0x00018200ff0a7b82 */ /* 0x001e220000000800 */
[----:B------:R-:W-:Y:S02]  /*1110*/  IMAD.MOV.U32 R7, RZ, RZ, R16 ;  /* 0x000000ffff077224 */ /* 0x000fe400078e0010 */
[----:B------:R-:W-:-:S05]  /*1120*/  IMAD.WIDE.U32 R6, R9, R22, R6 ;  /* 0x0000001609067225 */ /* 0x000fca00078e0006 */
[----:B------:R-:W3:Y:S01]  /*1130*/  LDC R21, c[0x0][0x658] ;  /* 0x00019600ff157b82 */ /* 0x000ee20000000800 */
[----:B------:R-:W-:Y:S01]  /*1140*/  IMAD R9, R9, R23, R0 ;  /* 0x0000001709097224 */ /* 0x000fe200078e0200 */
[----:B--2---:R-:W-:Y:S01]  /*1150*/  ISETP.NE.U32.AND P1, PT, R24, RZ, PT ;  /* 0x000000ff1800720c */ /* 0x004fe20003f25070 */
[----:B------:R-:W-:Y:S02]  /*1160*/  IMAD.MOV.U32 R0, RZ, RZ, -0x1 ;  /* 0xffffffffff007424 */ /* 0x000fe400078e00ff */
[----:B------:R-:W-:Y:S01]  /*1170*/  IMAD.IADD R7, R7, 0x1, R9 ;  /* 0x0000000107077824 */ /* 0x000fe200078e0209 */
[----:B------:R-:W-:Y:S01]  /*1180*/  ISETP.NE.AND.EX P1, PT, R25, RZ, PT, P1 ;  /* 0x000000ff1900720c */ /* 0x000fe20003f25310 */
[----:B------:R-:W-:Y:S01]  /*1190*/  IMAD.MOV.U32 R22, RZ, RZ, 0x1 ;  /* 0x00000001ff167424 */ /* 0x000fe200078e00ff */
[----:B------:R-:W2:Y:S02]  /*11a0*/  LDC R19, c[0x0][0x600] ;  /* 0x00018000ff137b82 */ /* 0x000ea40000000800 */
[----:B-1----:R-:W-:-:S02]  /*11b0*/  SHF.R.U64 R16, R6, R8, R7 ;  /* 0x0000000806107219 */ /* 0x002fc40000001207 */
[----:B------:R-:W-:-:S04]  /*11c0*/  SHF.R.U32.HI R7, RZ, R8, R7 ;  /* 0x00000008ff077219 */ /* 0x000fc80000011607 */
[----:B------:R-:W1:Y:S01]  /*11d0*/  LDC R20, c[0x0][0x648] ;  /* 0x00019200ff147b82 */ /* 0x000e620000000800 */
[-CC-:B0-----:R-:W-:Y:S02]  /*11e0*/  SHF.R.U64 R29, R16, R10.reuse, R7.reuse ;  /* 0x0000000a101d7219 */ /* 0x181fe40000001207 */
[----:B------:R-:W-:-:S05]  /*11f0*/  SHF.R.U32.HI R6, RZ, R10, R7 ;  /* 0x0000000aff067219 */ /* 0x000fca0000011607 */
[----:B------:R-:W0:Y:S01]  /*1200*/  LDC R23, c[0x0][0x638] ;  /* 0x00018e00ff177b82 */ /* 0x000e220000000800 */
[-CC-:B---3--:R-:W-:Y:S02]  /*1210*/  SHF.R.U64 R28, R29, R21.reuse, R6.reuse ;  /* 0x000000151d1c7219 */ /* 0x188fe40000001206 */
[-C--:B------:R-:W-:Y:S02]  /*1220*/  SHF.L.U32 R0, R0, R21.reuse, RZ ;  /* 0x0000001500007219 */ /* 0x080fe400000006ff */
[----:B------:R-:W-:Y:S01]  /*1230*/  SHF.R.U32.HI R7, RZ, R21, R6 ;  /* 0x00000015ff077219 */ /* 0x000fe20000011606 */
[----:B------:R-:W-:Y:S01]  /*1240*/  IMAD.MOV.U32 R6, RZ, RZ, R28 ;  /* 0x000000ffff067224 */ /* 0x000fe200078e001c */
[----:B------:R-:W-:Y:S01]  /*1250*/  LOP3.LUT R12, RZ, R0, RZ, 0x33, !PT ;  /* 0x00000000ff0c7212 */ /* 0x000fe200078e33ff */
[----:B------:R-:W3:Y:S01]  /*1260*/  LDC R26, c[0x0][0x610] ;  /* 0x00018400ff1a7b82 */ /* 0x000ee20000000800 */
[----:B------:R-:W-:Y:S05]  /*1270*/  @!P1 BRA `(.L_x_14) ;  /* 0x0000000000289947 */ /* 0x000fea0003800000 */
[----:B------:R-:W4:Y:S02]  /*1280*/  LDC R11, c[0x0][0x64c] ;  /* 0x00019300ff0b7b82 */ /* 0x000f240000000800 */
[----:B----4-:R-:W-:-:S05]  /*1290*/  IADD3 R11, P1, R28, R11, RZ ;  /* 0x0000000b1c0b7210 */ /* 0x010fca0007f3e0ff */
[----:B------:R-:W-:-:S04]  /*12a0*/  IMAD.X R17, RZ, RZ, R7, P1 ;  /* 0x000000ffff117224 */ /* 0x000fc800008e0607 */
[----:B------:R-:W-:-:S04]  /*12b0*/  IMAD.WIDE.U32 R6, R17, R24, RZ ;  /* 0x0000001811067225 */ /* 0x000fc800078e00ff */
[----:B------:R-:W-:-:S04]  /*12c0*/  IMAD.WIDE.U32 R8, P1, R11, R25, R6 ;  /* 0x000000190b087225 */ /* 0x000fc80007820006 */
[----:B------:R-:W-:-:S04]  /*12d0*/  IMAD.WIDE.U32 R6, R11, R24, RZ ;  /* 0x000000180b067225 */ /* 0x000fc800078e00ff */
[----:B------:R-:W-:Y:S01]  /*12e0*/  IMAD.X R11, RZ, RZ, RZ, P1 ;  /* 0x000000ffff0b7224 */ /* 0x000fe200008e06ff */
[----:B------:R-:W-:Y:S01]  /*12f0*/  IADD3 RZ, P1, R7, R8, RZ ;  /* 0x0000000807ff7210 */ /* 0x000fe20007f3e0ff */
[----:B------:R-:W-:-:S04]  /*1300*/  IMAD.MOV.U32 R10, RZ, RZ, R9 ;  /* 0x000000ffff0a7224 */ /* 0x000fc800078e0009 */
[----:B------:R-:W-:-:S08]  /*1310*/  IMAD.WIDE.U32.X R6, R17, R25, R10, P1 ;  /* 0x0000001911067225 */ /* 0x000fd000008e040a */
.L_x_14:
[----:B-1----:R-:W-:Y:S01]  /*1320*/  SHF.R.U64 R6, R6, R20, R7 ;  /* 0x0000001406067219 */ /* 0x002fe20000001207 */
[----:B--2---:R-:W-:Y:S01]  /*1330*/  VIADD R7, R19, 0xffffffff ;  /* 0xffffffff13077836 */ /* 0x004fe20000000000 */
[----:B------:R-:W-:Y:S01]  /*1340*/  SHF.L.U32 R0, R22, R21, RZ ;  /* 0x0000001516007219 */ /* 0x000fe200000006ff */
[----:B------:R-:W-:Y:S01]  /*1350*/  @P3 IMAD R14, R15, R18, R4 ;  /* 0x000000120f0e3224 */ /* 0x000fe200078e0204 */
[----:B------:R-:W-:Y:S01]  /*1360*/  LOP3.LUT R5, R29, R12, RZ, 0xc0, !PT ;  /* 0x0000000c1d057212 */ /* 0x000fe200078ec0ff */
[----:B------:R-:W-:Y:S01]  /*1370*/  IMAD.MOV R8, RZ, RZ, -R6 ;  /* 0x000000ffff087224 */ /* 0x000fe200078e0a06 */
[----:B------:R-:W-:-:S03]  /*1380*/  LOP3.LUT R7, R16, R7, RZ, 0xc0, !PT ;  /* 0x0000000710077212 */ /* 0x000fc600078ec0ff */
[----:B------:R-:W-:Y:S02]  /*1390*/  IMAD R5, R0, R6, R5 ;  /* 0x0000000600057224 */ /* 0x000fe400078e0205 */
[----:B0-----:R-:W-:Y:S02]  /*13a0*/  IMAD R0, R8, R23, R28 ;  /* 0x0000001708007224 */ /* 0x001fe400078e021c */
[----:B---3--:R-:W-:Y:S02]  /*13b0*/  IMAD R4, R5, R26, R14 ;  /* 0x0000001a05047224 */ /* 0x008fe400078e020e */
[----:B------:R-:W-:Y:S02]  /*13c0*/  IMAD.MOV.U32 R6, RZ, RZ, 0x1 ;  /* 0x00000001ff067424 */ /* 0x000fe400078e00ff */
[----:B------:R-:W-:-:S03]  /*13d0*/  IMAD R5, R0, R19, R7 ;  /* 0x0000001300057224 */ /* 0x000fc600078e0207 */
[----:B------:R-:W-:Y:S02]  /*13e0*/  PRMT R0, R6, 0x7610, R0 ;  /* 0x0000761006007816 */ /* 0x000fe40000000000 */
[----:B------:R-:W-:Y:S02]  /*13f0*/  SEL R6, R5, R4, !P3 ;  /* 0x0000000405067207 */ /* 0x000fe40005800000 */
[----:B------:R-:W-:-:S03]  /*1400*/  SEL R4, R4, R5, !P3 ;  /* 0x0000000504047207 */ /* 0x000fc60005800000 */
[----:B------:R3:W-:Y:S04]  /*1410*/  STL [R1+0x84], R6 ;  /* 0x0000840601007387 */ /* 0x0007e80000100800 */
[----:B------:R3:W-:Y:S04]  /*1420*/  STL [R1+0x70], R27 ;  /* 0x0000701b01007387 */ /* 0x0007e80000100800 */
[----:B------:R3:W-:Y:S02]  /*1430*/  STL [R1+0x80], R4 ;  /* 0x0000800401007387 */ /* 0x0007e40000100800 */
.L_x_12:
[----:B------:R-:W-:Y:S05]  /*1440*/  @!P2 BRA `(.L_x_15) ;  /* 0x00000000000ca947 */ /* 0x000fea0003800000 */
[----:B------:R-:W-:Y:S01]  /*1450*/  UCGABAR_WAIT ;  /* 0x0000000000007dc7 */ /* 0x000fe20008000000 */
[----:B------:R-:W-:Y:S01]  /*1460*/  CCTL.IVALL ;  /* 0x00000000ff00798f */ /* 0x000fe20002000000 */
[----:B------:R-:W-:Y:S05]  /*1470*/  BRA `(.L_x_16) ;  /* 0x0000000000047947 */ /* 0x000fea0003800000 */
.L_x_15:
[----:B------:R-:W-:Y:S06]  /*1480*/  BAR.SYNC.DEFER_BLOCKING 0x0 ;  /* 0x0000000000007b1d */ /* 0x000fec0000010000 */
.L_x_16:
[----:B------:R-:W-:Y:S05]  /*1490*/  @!P4 BRA `(.L_x_17) ;  /* 0x000000dc0034c947 */ /* 0x000fea0003800000 */
[----:B------:R-:W-:-:S06]  /*14a0*/  UISETP.GT.U32.AND UP0, UPT, UR12, 0x1, UPT ;  /* 0x000000010c00788c */ /* 0x000fcc000bf04070 */
[----:B------:R-:W-:-:S13]  /*14b0*/  PLOP3.LUT P1, PT, PT, PT, UP0, 0x80, 0x0 ;  /* 0x000000000000781c */ /* 0x000fda0003f2f008 */
[----:B------:R-:W-:Y:S05]  /*14c0*/  @P1 EXIT ;  /* 0x000000000000194d */ /* 0x000fea0003800000 */
.L_x_18:
[----:B------:R-:W-:-:S08]  /*14d0*/  NOP ;  /* 0x0000000000007918 */ /* 0x000fd00000000000 */
[----:B------:R-:W4:Y:S02]  /*14e0*/  USETMAXREG.TRY_ALLOC.CTAPOOL UP0, 0xe8 ;  /* 0x000000e8000079c8 */ /* 0x000f240008000600 */
[----:B----4-:R-:W-:-:S13]  /*14f0*/  PLOP3.LUT P1, PT, PT, PT, UP0, 0x80, 0x0 ;  /* 0x000000000000781c */ /* 0x010fda0003f2f008 */
[----:B------:R-:W-:Y:S05]  /*1500*/  @!P1 BRA `(.L_x_18) ;  /* 0xfffffffc00f09947 */ /* 0x000fea000383ffff */
[----:B------:R-:W-:-:S13]  /*1510*/  LOP3.LUT P1, RZ, R0, 0xff, RZ, 0xc0, !PT ;  /* 0x000000ff00ff7812 */ /* 0x000fda000782c0ff */
[----:B------:R-:W-:Y:S05]  /*1520*/  @!P1 EXIT ;  /* 0x000000000000994d */ /* 0x000fea0003800000 */
[----:B------:R-:W4:Y:S01]  /*1530*/  S2UR UR6, SR_CgaCtaId ;  /* 0x00000000000679c3 */ /* 0x000f220000008800 */
[CC--:B------:R-:W-:Y:S01]  /*1540*/  LEA.HI R0, R13.reuse, R2.reuse, RZ, 0x2 ;  /* 0x000000020d007211 */ /* 0x0c0fe200078f10ff */
[----:B------:R-:W-:Y:S01]  /*1550*/  UIADD3 UR7, UR18, -0x1, URZ ;  /* 0xffffffff12077890 */ /* 0x000fe2000fffe03f */
[----:B------:R-:W-:Y:S01]  /*1560*/  LEA.HI R13, R13, R2, RZ, 0x5 ;  /* 0x000000020d0d7211 */ /* 0x000fe200078f28ff */
[----:B------:R-:W-:Y:S01]  /*1570*/  UMOV UR22, 0x400 ;  /* 0x0000040000167882 */ /* 0x000fe20000000000 */
[--C-:B---3--:R-:W-:Y:S01]  /*1580*/  SHF.R.S32.HI R4, RZ, 0x2, R0.reuse ;  /* 0x00000002ff047819 */ /* 0x108fe20000011400 */
[----:B------:R-:W-:Y:S01]  /*1590*/  UISETP.LT.AND UP0, UPT, UR14, 0x1, UPT ;  /* 0x000000010e00788c */ /* 0x000fe2000bf01270 */
[----:B------:R-:W-:Y:S01]  /*15a0*/  SHF.R.S32.HI R3, RZ, 0x1f, R0 ;  /* 0x0000001fff037819 */ /* 0x000fe20000011400 */
[----:B------:R-:W-:Y:S01]  /*15b0*/  ULOP3.LUT UR30, UR15, 0x1, URZ, 0xfc, !UPT ;  /* 0x000000010f1e7892 */ /* 0x000fe2000f8efc3f */
[----:B------:R-:W-:Y:S01]  /*15c0*/  SHF.R.S32.HI R13, RZ, 0x5, R13 ;  /* 0x00000005ff0d7819 */ /* 0x000fe2000001140d */
[----:B------:R-:W-:Y:S01]  /*15d0*/  USEL UR19, UR14, 0x1, UP0 ;  /* 0x000000010e137887 */ /* 0x000fe20008000000 */
[----:B------:R-:W-:Y:S01]  /*15e0*/  LEA.HI R3, R3, R4, RZ, 0x3 ;  /* 0x0000000403037211 */ /* 0x000fe200078f18ff */
[----:B------:R-:W-:-:S02]  /*15f0*/  UISETP.NE.AND UP0, UPT, UR7, URZ, UPT ;  /* 0x0000003f0700728c */ /* 0x000fc4000bf05270 */
[----:B------:R-:W-:Y:S01]  /*1600*/  USHF.L.U32 UR29, UR14, 0x1, URZ ;  /* 0x000000010e1d7899 */ /* 0x000fe2000800063f */
[----:B------:R-:W-:Y:S01]  /*1610*/  LOP3.LUT R3, R3, 0xfffffff8, RZ, 0xc0, !PT ;  /* 0xfffffff803037812 */ /* 0x000fe200078ec0ff */
[----:B------:R-:W-:Y:S02]  /*1620*/  UIADD3 UR19, -UR19, UR14, URZ ;  /* 0x0000000e13137290 */ /* 0x000fe4000fffe13f */
[----:B------:R-:W-:Y:S02]  /*1630*/  USEL UR27, URZ, 0x1, UP0 ;  /* 0x000000013f1b7887 */ /* 0x000fe40008000000 */
[----:B------:R-:W-:Y:S01]  /*1640*/  IMAD.IADD R4, R4, 0x1, -R3 ;  /* 0x0000000104047824 */ /* 0x000fe200078e0a03 */
[----:B------:R-:W-:Y:S01]  /*1650*/  LOP3.LUT R3, R0, 0xfffffffc, RZ, 0xc0, !PT ;  /* 0xfffffffc00037812 */ /* 0x000fe200078ec0ff */
[----:B----4-:R-:W-:-:S03]  /*1660*/  ULEA UR22, UR6, UR22, 0x18 ;  /* 0x0000001606167291 */ /* 0x010fc6000f8ec03f */
[--C-:B------:R-:W-:Y:S01]  /*1670*/  SHF.R.S32.HI R5, RZ, 0x1f, R4.reuse ;  /* 0x0000001fff057819 */ /* 0x100fe20000011404 */
[----:B------:R-:W-:Y:S01]  /*1680*/  USHF.L.U32 UR6, UR7, 0x3, URZ ;  /* 0x0000000307067899 */ /* 0x000fe2000800063f */
[C-C-:B------:R-:W-:Y:S01]  /*1690*/  IMAD R0, R13.reuse, -0x10, -R4.reuse ;  /* 0xfffffff00d007824 */ /* 0x140fe200078e0a04 */
[----:B------:R-:W-:Y:S01]  /*16a0*/  UIADD3 UR28, UR22, 0x60, URZ ;  /* 0x00000060161c7890 */ /* 0x000fe2000fffe03f */
[----:B--2---:R-:W-:Y:S01]  /*16b0*/  IMAD.IADD R6, R2, 0x1, -R3 ;  /* 0x0000000102067824 */ /* 0x004fe200078e0a03 */
[----:B------:R-:W-:Y:S01]  /*16c0*/  ULOP3.LUT UR6, UR6, 0x8, URZ, 0xc0, !UPT ;  /* 0x0000000806067892 */ /* 0x000fe2000f8ec03f */
[----:B------:R-:W-:Y:S01]  /*16d0*/  IMAD.WIDE R2, R13, 0x10, R4 ;  /* 0x000000100d027825 */ /* 0x000fe200078e0204 */
[----:B------:R-:W-:Y:S02]  /*16e0*/  ULEA UR18, UR18, UR28, 0x3 ;  /* 0x0000001c12127291 */ /* 0x000fe4000f8e183f */
[----:B------:R-:W-:Y:S01]  /*16f0*/  ULOP3.LUT UR26, UR6, 0x8, URZ, 0x3c, !UPT ;  /* 0x00000008061a7892 */ /* 0x000fe2000f8e3c3f */
[----:B------:R2:W-:Y:S01]  /*1700*/  STL [R1+0x88], R6 ;  /* 0x0000880601007387 */ /* 0x0005e20000100800 */
[----:B------:R-:W-:-:S03]  /*1710*/  ULOP3.LUT UR12, UR6, 0x18, URZ, 0x3c, !UPT ;  /* 0x00000018060c7892 */ /* 0x000fc6000f8e3c3f */
[----:B------:R-:W-:Y:S02]  /*1720*/  ULDC UR6, c[0x0][0x284] ;  /* 0x0000a10000067ab9 */ /* 0x000fe40000000800 */
[----:B------:R-:W-:-:S05]  /*1730*/  VIADD R0, R0, UR6 ;  /* 0x0000000600007c36 */ /* 0x000fca0008000000 */
[----:B------:R2:W-:Y:S04]  /*1740*/  STL [R1+0x8c], R0 ;  /* 0x00008c0001007387 */ /* 0x0005e80000100800 */
[----:B------:R2:W-:Y:S02]  /*1750*/  STL.64 [R1+0x90], R2 ;  /* 0x0000900201007387 */ /* 0x0005e40000100a00 */
.L_x_301:
[----:B--2---:R-:W-:Y:S01]  /*1760*/  IMAD.U32 R0, RZ, RZ, UR27 ;  /* 0x0000001bff007e24 */ /* 0x004fe2000f8e00ff */
[----:B01----:R-:W2:Y:S01]  /*1770*/  LDC R2, c[0x0][0x28c] ;  /* 0x0000a300ff027b82 */ /* 0x003ea20000000800 */
[----:B------:R-:W-:Y:S01]  /*1780*/  UMOV UR6, URZ ;  /* 0x0000003f00067c82 */ /* 0x000fe20008000000 */
[----:B------:R-:W-:Y:S02]  /*1790*/  UMOV UR23, UR5 ;  /* 0x0000000500177c82 */ /* 0x000fe40008000000 */
[----:B------:R-:W-:-:S04]  /*17a0*/  SHF.L.U32 R0, R0, 0x1f, RZ ;  /* 0x0000001f00007819 */ /* 0x000fc800000006ff */
[----:B------:R-:W3:Y:S01]  /*17b0*/  SYNCS.PHASECHK.TRANS64.TRYWAIT P1, [UR18+-0x8], R0 ;  /* 0xfffff800ff0075a7 */ /* 0x000ee20008020152 */
[----:B--2---:R-:W-:Y:S01]  /*17c0*/  ISETP.GE.AND P2, PT, R2, 0x1, PT ;  /* 0x000000010200780c */ /* 0x004fe20003f46270 */
[----:B---34-:R-:W-:-:S12]  /*17d0*/  @!P1 BRA `(.L_x_19) ;  /* 0x000000e800c89947 */ /* 0x018fd80003800000 */
.L_x_324:
[----:B------:R3:W-:Y:S01]  /*17e0*/  STL [R1+0x6c], RZ ;  /* 0x00006cff01007387 */ /* 0x0007e20000100800 */
[----:B------:R-:W-:Y:S01]  /*17f0*/  UMOV UR24, UR4 ;  /* 0x0000000400187c82 */ /* 0x000fe20008000000 */
[----:B------:R-:W-:Y:S01]  /*1800*/  UMOV UR7, URZ ;  /* 0x0000003f00077c82 */ /* 0x000fe20008000000 */
[----:B------:R-:W-:Y:S01]  /*1810*/  UMOV UR8, URZ ;  /* 0x0000003f00087c82 */ /* 0x000fe20008000000 */
[----:B------:R3:W-:Y:S01]  /*1820*/  STL [R1+0x68], RZ ;  /* 0x000068ff01007387 */ /* 0x0007e20000100800 */
[----:B--2---:R-:W-:Y:S01]  /*1830*/  IMAD.MOV.U32 R0, RZ, RZ, RZ ;  /* 0x000000ffff007224 */ /* 0x004fe200078e00ff */
[----:B------:R-:W-:Y:S02]  /*1840*/  CS2R R2, SRZ ;  /* 0x0000000000027805 */ /* 0x000fe4000001ff00 */
[----:B------:R-:W-:Y:S01]  /*1850*/  CS2R R4, SRZ ;  /* 0x0000000000047805 */ /* 0x000fe2000001ff00 */
[----:B------:R3:W-:Y:S01]  /*1860*/  STL [R1+0x64], RZ ;  /* 0x000064ff01007387 */ /* 0x0007e20000100800 */
[----:B------:R-:W-:-:S02]  /*1870*/  CS2R R6, SRZ ;  /* 0x0000000000067805 */ /* 0x000fc4000001ff00 */
[----:B------:R-:W-:Y:S02]  /*1880*/  CS2R R8, SRZ ;  /* 0x0000000000087805 */ /* 0x000fe4000001ff00 */
[----:B0-----:R-:W-:Y:S01]  /*1890*/  CS2R R10, SRZ ;  /* 0x00000000000a7805 */ /* 0x001fe2000001ff00 */
[----:B------:R3:W-:Y:S01]  /*18a0*/  STL [R1+0x60], RZ ;  /* 0x000060ff01007387 */ /* 0x0007e20000100800 */
[----:B-1----:R-:W-:Y:S02]  /*18b0*/  CS2R R12, SRZ ;  /* 0x00000000000c7805 */ /* 0x002fe4000001ff00 */
[----:B------:R-:W-:Y:S02]  /*18c0*/  CS2R R14, SRZ ;  /* 0x00000000000e7805 */ /* 0x000fe4000001ff00 */
[----:B------:R-:W-:Y:S01]  /*18d0*/  CS2R R16, SRZ ;  /* 0x0000000000107805 */ /* 0x000fe2000001ff00 */
[----:B------:R3:W-:Y:S01]  /*18e0*/  STL [R1+0x5c], RZ ;  /* 0x00005cff01007387 */ /* 0x0007e20000100800 */
[----:B------:R-:W-:-:S02]  /*18f0*/  CS2R R18, SRZ ;  /* 0x0000000000127805 */ /* 0x000fc4000001ff00 */
[----:B------:R-:W-:Y:S02]  /*1900*/  CS2R R20, SRZ ;  /* 0x0000000000147805 */ /* 0x000fe4000001ff00 */
[----:B------:R-:W-:Y:S01]  /*1910*/  CS2R R22, SRZ ;  /* 0x0000000000167805 */ /* 0x000fe2000001ff00 */
[----:B------:R3:W-:Y:S01]  /*1920*/  STL [R1+0x58], RZ ;  /* 0x000058ff01007387 */ /* 0x0007e20000100800 */
[----:B------:R-:W-:Y:S02]  /*1930*/  CS2R R152, SRZ ;  /* 0x0000000000987805 */ /* 0x000fe4000001ff00 */
        /* <DEDUP_REMOVED lines=48> */
[----:B------:R-:W-:Y:S01]  /*1c40*/  CS2R R226, SRZ ;  /* 0x0000000000e27805 */ /* 0x000fe2000001ff00 */
[----:B------:R-:W-:Y:S01]  /*1c50*/  IMAD.MOV.U32 R228, RZ, RZ, RZ ;  /* 0x000000ffffe47224 */ /* 0x000fe200078e00ff */
[----:B------:R3:W-:Y:S01]  /*1c60*/  STL [R1+0x24], RZ ;  /* 0x000024ff01007387 */ /* 0x0007e20000100800 */
[----:B------:R-:W-:Y:S02]  /*1c70*/  CS2R R24, SRZ ;  /* 0x0000000000187805 */ /* 0x000fe4000001ff00 */
[----:B------:R-:W-:-:S02]  /*1c80*/  CS2R R26, SRZ ;  /* 0x00000000001a7805 */ /* 0x000fc4000001ff00 */
[----:B------:R-:W-:Y:S01]  /*1c90*/  CS2R R28, SRZ ;  /* 0x00000000001c7805 */ /* 0x000fe2000001ff00 */
[----:B------:R3:W-:Y:S01]  /*1ca0*/  STL [R1+0x20], RZ ;  /* 0x000020ff01007387 */ /* 0x0007e20000100800 */
[----:B------:R-:W-:Y:S02]  /*1cb0*/  CS2R R30, SRZ ;  /* 0x00000000001e7805 */ /* 0x000fe4000001ff00 */
[----:B------:R-:W-:Y:S02]  /*1cc0*/  CS2R R32, SRZ ;  /* 0x0000000000207805 */ /* 0x000fe4000001ff00 */
[----:B------:R-:W-:Y:S01]  /*1cd0*/  CS2R R34, SRZ ;  /* 0x0000000000227805 */ /* 0x000fe2000001ff00 */
        /* <DEDUP_REMOVED lines=28> */
[----:B------:R3:W-:Y:S01]  /*1ea0*/  STL [R1], RZ ;  /* 0x000000ff01007387 */ /* 0x0007e20000100800 */
[----:B------:R-:W-:Y:S02]  /*1eb0*/  CS2R R78, SRZ ;  /* 0x00000000004e7805 */ /* 0x000fe4000001ff00 */
[----:B------:R-:W-:Y:S02]  /*1ec0*/  CS2R R80, SRZ ;  /* 0x0000000000507805 */ /* 0x000fe4000001ff00 */
[----:B------:R-:W-:Y:S02]  /*1ed0*/  CS2R R82, SRZ ;  /* 0x0000000000527805 */ /* 0x000fe4000001ff00 */
[----:B------:R-:W-:Y:S02]  /*1ee0*/  CS2R R84, SRZ ;  /* 0x0000000000547805 */ /* 0x000fe4000001ff00 */
[----:B------:R-:W-:-:S02]  /*1ef0*/  CS2R R86, SRZ ;  /* 0x0000000000567805 */ /* 0x000fc4000001ff00 */
[----:B------:R-:W-:Y:S02]  /*1f00*/  CS2R R88, SRZ ;  /* 0x0000000000587805 */ /* 0x000fe4000001ff00 */
        /* <DEDUP_REMOVED lines=30> */
[----:B------:R-:W-:Y:S01]  /*20f0*/  CS2R R150, SRZ ;  /* 0x0000000000967805 */ /* 0x000fe2000001ff00 */
[----:B---3--:R-:W-:Y:S06]  /*2100*/  @!P2 BRA `(.L_x_20) ;  /* 0x0000001000a0a947 */ /* 0x008fec0003800000 */
[----:B------:R-:W-:-:S06]  /*2110*/  UISETP.NE.AND UP0, UPT, UR30, 0x3, UPT ;  /* 0x000000031e00788c */ /* 0x000fcc000bf05270 */
[----:B------:R-:W-:-:S13]  /*2120*/  PLOP3.LUT P2, PT, PT, PT, UP0, 0x80, 0x0 ;  /* 0x000000000000781c */ /* 0x000fda0003f4f008 */
[----:B------:R-:W-:Y:S05]  /*2130*/  @!P2 BRA `(.L_x_21) ;  /* 0x000000000004a947 */ /* 0x000fea0003800000 */
[----:B------:R-:W-:Y:S01]  /*2140*/  BPT.TRAP 0x1 ;  /* 0x000000040000795c */ /* 0x000fe20000300000 */
.L_x_21:
[----:B------:R-:W-:Y:S01]  /*2150*/  ULEA UR6, UR5, UR22, 0x3 ;  /* 0x0000001605067291 */ /* 0x000fe2000f8e183f */
[----:B------:R-:W-:-:S05]  /*2160*/  IMAD.U32 R0, RZ, RZ, UR4 ;  /* 0x00000004ff007e24 */ /* 0x000fca000f8e00ff */
[----:B------:R-:W-:-:S04]  /*2170*/  SHF.L.U32 R0, R0, 0x1f, RZ ;  /* 0x0000001f00007819 */ /* 0x000fc800000006ff */
[----:B------:R0:W1:Y:S01]  /*2180*/  SYNCS.PHASECHK.TRANS64.TRYWAIT P1, [UR6], R0 ;  /* 0x00000000ff0075a7 */ /* 0x0000620008020146 */
[----:B------:R-:W-:Y:S05]  /*2190*/  @!P2 BRA `(.L_x_22) ;  /* 0x000000000004a947 */ /* 0x000fea0003800000 */
[----:B------:R-:W-:Y:S01]  /*21a0*/  BPT.TRAP 0x1 ;  /* 0x000000040000795c */ /* 0x000fe20000300000 */
.L_x_22:
[----:B-1----:R-:W-:Y:S05]  /*21b0*/  @P1 BRA `(.L_x_23) ;  /* 0x0000000000081947 */ /* 0x002fea0003800000 */
[----:B------:R-:W1:Y:S02]  /*21c0*/  SYNCS.PHASECHK.TRANS64.TRYWAIT P1, [UR6], R0 ;  /* 0x00000000ff0075a7 */ /* 0x000e640008020146 */
[----:B-1----:R-:W-:Y:S05]  /*21d0*/  @!P1 BRA `(.L_x_24) ;  /* 0x000000e000609947 */ /* 0x002fea0003800000 */
.L_x_23:
[----:B------:R-:W-:Y:S01]  /*21e0*/  UIADD3 UR6, UR22, 0x180, URZ ;  /* 0x0000018016067890 */ /* 0x000fe2000fffe03f */
[----:B------:R-:W-:Y:S01]  /*21f0*/  WARPGROUP.ARRIVE ;  /* 0x00000000000079c5 */ /* 0x000fe20000000000 */
[----:B------:R-:W-:Y:S01]  /*2200*/  UIADD3 UR7, UR22, 0xa180, URZ ;  /* 0x0000a18016077890 */ /* 0x000fe2000fffe03f */
[----:B------:R2:W-:Y:S01]  /*2210*/  STL [R1+0x6c], RZ ;  /* 0x00006cff01007387 */ /* 0x0005e20000100800 */
[----:B------:R-:W-:Y:S01]  /*2220*/  USHF.R.U32.HI UR6, URZ, 0x4, UR6 ;  /* 0x000000043f067899 */ /* 0x000fe20008011606 */
[----:B01----:R-:W-:Y:S01]  /*2230*/  IMAD.MOV.U32 R0, RZ, RZ, RZ ;  /* 0x000000ffff007224 */ /* 0x003fe200078e00ff */
[----:B------:R-:W-:Y:S01]  /*2240*/  USHF.R.U32.HI UR7, URZ, 0x4, UR7 ;  /* 0x000000043f077899 */ /* 0x000fe20008011607 */
[----:B------:R2:W-:Y:S01]  /*2250*/  STL [R1+0x68], RZ ;  /* 0x000068ff01007387 */ /* 0x0005e20000100800 */
[----:B------:R-:W-:Y:S01]  /*2260*/  ULOP3.LUT UR6, UR6, 0x3fff, URZ, 0xc0, !UPT ;  /* 0x00003fff06067892 */ /* 0x000fe2000f8ec03f */
[----:B------:R-:W-:Y:S01]  /*2270*/  CS2R R2, SRZ ;  /* 0x0000000000027805 */ /* 0x000fe2000001ff00 */
[----:B------:R-:W-:Y:S01]  /*2280*/  ULOP3.LUT UR7, UR7, 0x3fff, URZ, 0xc0, !UPT ;  /* 0x00003fff07077892 */ /* 0x000fe2000f8ec03f */
[----:B------:R2:W-:Y:S01]  /*2290*/  STL [R1+0x64], RZ ;  /* 0x000064ff01007387 */ /* 0x0005e20000100800 */
[----:B------:R-:W-:Y:S01]  /*22a0*/  ULOP3.LUT UR6, UR6, 0x10000, URZ, 0xfc, !UPT ;  /* 0x0001000006067892 */ /* 0x000fe2000f8efc3f */
[----:B------:R-:W-:Y:S01]  /*22b0*/  CS2R R4, SRZ ;  /* 0x0000000000047805 */ /* 0x000fe2000001ff00 */
[----:B------:R-:W-:Y:S01]  /*22c0*/  ULOP3.LUT UR7, UR7, 0x10000, URZ, 0xfc, !UPT ;  /* 0x0001000007077892 */ /* 0x000fe2000f8efc3f */
[----:B------:R2:W-:Y:S01]  /*22d0*/  STL [R1+0x60], RZ ;  /* 0x000060ff01007387 */ /* 0x0005e20000100800 */
[----:B------:R-:W-:Y:S01]  /*22e0*/  ULEA UR6, UR5, UR6, 0x9 ;  /* 0x0000000605067291 */ /* 0x000fe2000f8e483f */
[----:B------:R-:W-:Y:S01]  /*22f0*/  CS2R R6, SRZ ;  /* 0x0000000000067805 */ /* 0x000fe2000001ff00 */
[----:B------:R-:W-:Y:S01]  /*2300*/  ULEA UR7, UR5, UR7, 0xb ;  /* 0x0000000705077291 */ /* 0x000fe2000f8e583f */
[----:B------:R2:W-:Y:S01]  /*2310*/  STL [R1+0x5c], RZ ;  /* 0x00005cff01007387 */ /* 0x0005e20000100800 */
[----:B------:R-:W-:Y:S01]  /*2320*/  UMOV UR9, 0x40000040 ;  /* 0x4000004000097882 */ /* 0x000fe20000000000 */
[----:B------:R-:W-:Y:S01]  /*2330*/  UMOV UR11, 0x40000040 ;  /* 0x40000040000b7882 */ /* 0x000fe20000000000 */
[----:B------:R-:W-:Y:S01]  /*2340*/  CS2R R8, SRZ ;  /* 0x0000000000087805 */ /* 0x000fe2000001ff00 */
[----:B------:R-:W-:Y:S01]  /*2350*/  UMOV UR8, UR6 ;  /* 0x0000000600087c82 */ /* 0x000fe20008000000 */
[----:B------:R2:W-:Y:S01]  /*2360*/  STL [R1+0x58], RZ ;  /* 0x000058ff01007387 */ /* 0x0005e20000100800 */
[----:B------:R-:W-:Y:S01]  /*2370*/  UMOV UR10, UR7 ;  /* 0x00000007000a7c82 */ /* 0x000fe20008000000 */
[----:B------:R-:W-:Y:S01]  /*2380*/  CS2R R10, SRZ ;  /* 0x00000000000a7805 */ /* 0x000fe2000001ff00 */
[----:B------:R-:W-:Y:S01]  /*2390*/  QGMMA.64x256x32.F32.E5M2.E5M2 R24, gdesc[UR8], RZ, !UPT ;  /* 0x03e00000081879f3 */ /* 0x000fe2000c7038ff */
[----:B------:R-:W-:Y:S01]  /*23a0*/  UIADD3 UR8, UR6, 0x2, URZ ;  /* 0x0000000206087890 */ /* 0x000fe2000fffe03f */
[----:B------:R2:W-:Y:S01]  /*23b0*/  STL [R1+0x54], RZ ;  /* 0x000054ff01007387 */ /* 0x0005e20000100800 */
[----:B------:R-:W-:Y:S01]  /*23c0*/  UIADD3 UR10, UR7, 0x2, URZ ;  /* 0x00000002070a7890 */ /* 0x000fe2000fffe03f */
[----:B------:R-:W-:Y:S01]  /*23d0*/  CS2R R12, SRZ ;  /* 0x00000000000c7805 */ /* 0x000fe2000001ff00 */
[----:B------:R-:W-:Y:S01]  /*23e0*/  UMOV UR9, 0x40000040 ;  /* 0x4000004000097882 */ /* 0x000fe20000000000 */
[----:B------:R-:W-:Y:S01]  /*23f0*/  UMOV UR11, 0x40000040 ;  /* 0x40000040000b7882 */ /* 0x000fe20000000000 */
        /* <DEDUP_REMOVED lines=57> */
[----:B------:R-:W-:Y:S01]  /*2790*/  CS2R R226, SRZ ;  /* 0x0000000000e27805 */ /* 0x000fe2000001ff00 */
[----:B------:R-:W-:-:S02]  /*27a0*/  IMAD.MOV.U32 R228, RZ, RZ, RZ ;  /* 0x000000ffffe47224 */ /* 0x000fc400078e00ff */
[----:B------:R2:W-:Y:S04]  /*27b0*/  STL [R1+0x14], RZ ;  /* 0x000014ff01007387 */ /* 0x0005e80000100800 */
[----:B------:R2:W-:Y:S04]  /*27c0*/  STL [R1+0x10], RZ ;  /* 0x000010ff01007387 */ /* 0x0005e80000100800 */
[----:B------:R2:W-:Y:S04]  /*27d0*/  STL [R1+0xc], RZ ;  /* 0x00000cff01007387 */ /* 0x0005e80000100800 */
[----:B------:R2:W-:Y:S04]  /*27e0*/  STL [R1+0x8], RZ ;  /* 0x000008ff01007387 */ /* 0x0005e80000100800 */
[----:B------:R2:W-:Y:S04]  /*27f0*/  STL [R1+0x4], RZ ;  /* 0x000004ff01007387 */ /* 0x0005e80000100800 */
[----:B------:R2:W-:Y:S01]  /*2800*/  STL [R1], RZ ;  /* 0x000000ff01007387 */ /* 0x0005e20000100800 */
[----:B------:R-:W-:Y:S01]  /*2810*/  QGMMA.64x256x32.F32.E5M2.E5M2 R24, gdesc[UR8], R24 ;  /* 0x03e00000081879f3 */ /* 0x000fe20008703818 */
[----:B------:R-:W-:-:S02]  /*2820*/  UIADD3 UR8, UR6, 0x4, URZ ;  /* 0x0000000406087890 */ /* 0x000fc4000fffe03f */
[----:B------:R-:W-:Y:S01]  /*2830*/  UIADD3 UR10, UR7, 0x4, URZ ;  /* 0x00000004070a7890 */ /* 0x000fe2000fffe03f */
[----:B------:R-:W-:Y:S01]  /*2840*/  UMOV UR9, 0x40000040 ;  /* 0x4000004000097882 */ /* 0x000fe20000000000 */
[----:B------:R-:W-:-:S15]  /*2850*/  UMOV UR11, 0x40000040 ;  /* 0x40000040000b7882 */ /* 0x000fde0000000000 */
[----:B------:R-:W-:-:S08]  /*2860*/  NOP ;  /* 0x0000000000007918 */ /* 0x000fd00000000000 */
[----:B------:R-:W-:Y:S01]  /*2870*/  QGMMA.64x256x32.F32.E5M2.E5M2 R24, gdesc[UR8], R24 ;  /* 0x03e00000081879f3 */ /* 0x000fe20008703818 */
[----:B------:R-:W-:Y:S02]  /*2880*/  UIADD3 UR10, UR7, 0x6, URZ ;  /* 0x00000006070a7890 */ /* 0x000fe4000fffe03f */
[----:B------:R-:W-:Y:S01]  /*2890*/  UIADD3 UR8, UR6, 0x6, URZ ;  /* 0x0000000606087890 */ /* 0x000fe2000fffe03f */
[----:B------:R-:W-:Y:S01]  /*28a0*/  ULDC UR7, c[0x0][0x50c] ;  /* 0x0001430000077ab9 */ /* 0x000fe20000000800 */
[----:B------:R-:W-:Y:S01]  /*28b0*/  UMOV UR9, 0x40000040 ;  /* 0x4000004000097882 */ /* 0x000fe20000000000 */
[----:B------:R-:W-:Y:S01]  /*28c0*/  UISETP.NE.AND UP0, UPT, UR7, 0x4, UPT ;  /* 0x000000040700788c */ /* 0x000fe2000bf05270 */
[----:B------:R-:W-:Y:S01]  /*28d0*/  UMOV UR11, 0x40000040 ;  /* 0x40000040000b7882 */ /* 0x000fe20000000000 */
[----:B------:R-:W-:Y:S02]  /*28e0*/  UMOV UR6, 0x4 ;  /* 0x0000000400067882 */ /* 0x000fe40000000000 */
[----:B------:R-:W-:-:S06]  /*28f0*/  USEL UR7, URZ, 0x1, UP0 ;  /* 0x000000013f077887 */ /* 0x000fcc0008000000 */
[----:B------:R-:W-:-:S12]  /*2900*/  ISETP.NE.AND P1, PT, RZ, UR7, PT ;  /* 0x00000007ff007c0c */ /* 0x000fd8000bf25270 */
[----:B------:R-:W-:Y:S01]  /*2910*/  QGMMA.64x256x32.F32.E5M2.E5M2 R24, gdesc[UR8], R24, gsb0 ;  /* 0x03e00000081879f3 */ /* 0x000fe20008003818 */
[----:B--2---:R-:W-:Y:S05]  /*2920*/  @!P1 BRA `(.L_x_25) ;  /* 0x0000000800809947 */ /* 0x004fea0003800000 */
[----:B------:R-:W-:Y:S02]  /*2930*/  WARPGROUP.DEPBAR.LE gsb0, 0x0 ;  /* 0x00008000000079c5 */ /* 0x000fe40000010000 */
[----:B------:R-:W-:-:S01]  /*2940*/  FADD R227, RZ, R25 ;  /* 0x00000019ffe37221 */ /* 0x000fc20000000000 */
[----:B------:R-:W-:Y:S01]  /*2950*/  FADD R228, RZ, R24 ;  /* 0x00000018ffe47221 */ /* 0x000fe20000000000 */
[----:B------:R-:W-:-:S01]  /*2960*/  FADD R226, RZ, R26 ;  /* 0x0000001affe27221 */ /* 0x000fc20000000000 */
[----:B------:R-:W-:Y:S01]  /*2970*/  FADD R225, RZ, R27 ;  /* 0x0000001bffe17221 */ /* 0x000fe20000000000 */
[----:B------:R-:W-:-:S01]  /*2980*/  FADD R224, RZ, R28 ;  /* 0x0000001cffe07221 */ /* 0x000fc20000000000 */
[----:B------:R0:W-:Y:S01]  /*2990*/  STL [R1+0x9c], R227 ;  /* 0x00009ce301007387 */ /* 0x0001e20000100800 */
[----:B------:R-:W-:-:S01]  /*29a0*/  FADD R223, RZ, R29 ;  /* 0x0000001dffdf7221 */ /* 0x000fc20000000000 */
[----:B------:R-:W-:Y:S01]  /*29b0*/  FADD R222, RZ, R30 ;  /* 0x0000001effde7221 */ /* 0x000fe20000000000 */
[----:B------:R-:W-:-:S01]  /*29c0*/  FADD R221, RZ, R31 ;  /* 0x0000001fffdd7221 */ /* 0x000fc20000000000 */
[----:B------:R-:W-:Y:S01]  /*29d0*/  FADD R220, RZ, R32 ;  /* 0x00000020ffdc7221 */ /* 0x000fe20000000000 */
[----:B------:R-:W-:-:S01]  /*29e0*/  FADD R219, RZ, R33 ;  /* 0x00000021ffdb7221 */ /* 0x000fc20000000000 */
[----:B------:R-:W-:Y:S01]  /*29f0*/  FADD R218, RZ, R34 ;  /* 0x00000022ffda7221 */ /* 0x000fe20000000000 */
[----:B------:R-:W-:-:S01]  /*2a00*/  FADD R217, RZ, R35 ;  /* 0x00000023ffd97221 */ /* 0x000fc20000000000 */
[----:B------:R-:W-:Y:S01]  /*2a10*/  FADD R216, RZ, R36 ;  /* 0x00000024ffd87221 */ /* 0x000fe20000000000 */
[----:B------:R-:W-:-:S01]  /*2a20*/  FADD R215, RZ, R37 ;  /* 0x00000025ffd77221 */ /* 0x000fc20000000000 */
[----:B0-----:R-:W-:Y:S01]  /*2a30*/  FADD R227, RZ, R124 ;  /* 0x0000007cffe37221 */ /* 0x001fe20000000000 */
[----:B------:R-:W-:-:S01]  /*2a40*/  FADD R214, RZ, R38 ;  /* 0x00000026ffd67221 */ /* 0x000fc20000000000 */
[----:B------:R-:W-:Y:S01]  /*2a50*/  FADD R213, RZ, R39 ;  /* 0x00000027ffd57221 */ /* 0x000fe20000000000 */
[----:B------:R-:W-:-:S01]  /*2a60*/  FADD R212, RZ, R40 ;  /* 0x00000028ffd47221 */ /* 0x000fc20000000000 */
[----:B------:R-:W-:Y:S01]  /*2a70*/  FADD R211, RZ, R41 ;  /* 0x00000029ffd37221 */ /* 0x000fe20000000000 */
[----:B------:R0:W-:Y:S01]  /*2a80*/  STL [R1], R227 ;  /* 0x000000e301007387 */ /* 0x0001e20000100800 */
        /* <DEDUP_REMOVED lines=94> */
[----:B0-----:R-:W-:-:S05]  /*3070*/  FADD R227, RZ, R131 ;  /* 0x00000083ffe37221 */ /* 0x001fca0000000000 */
[----:B------:R0:W-:Y:S02]  /*3080*/  STL [R1+0x1c], R227 ;  /* 0x00001ce301007387 */ /* 0x0001e40000100800 */
        /* <DEDUP_REMOVED lines=39> */
[----:B------:R0:W-:Y:S04]  /*3300*/  STL [R1+0x6c], R227 ;  /* 0x00006ce301007387 */ /* 0x0001e80000100800 */
[----:B0-----:R0:W5:Y:S01]  /*3310*/  LDL.LU R227, [R1+0x9c] ;  /* 0x00009c0001e37983 */ /* 0x0011620000300800 */
[----:B------:R-:W-:-:S05]  /*3320*/  UMOV UR6, URZ ;  /* 0x0000003f00067c82 */ /* 0x000fca0008000000 */
.L_x_25:
[----:B------:R-:W-:Y:S01]  /*3330*/  UIADD3 UR23, UR5, 0x1, URZ ;  /* 0x0000000105177890 */ /* 0x000fe2000fffe03f */
[----:B------:R-:W-:-:S03]  /*3340*/  UMOV UR8, 0x1 ;  /* 0x0000000100087882 */ /* 0x000fc60000000000 */
[----:B------:R-:W-:-:S04]  /*3350*/  UISETP.NE.AND UP0, UPT, UR23, 0x5, UPT ;  /* 0x000000051700788c */ /* 0x000fc8000bf05270 */
[----:B------:R-:W-:Y:S02]  /*3360*/  USEL UR24, URZ, 0x1, UP0 ;  /* 0x000000013f187887 */ /* 0x000fe40008000000 */
[----:B------:R-:W-:Y:S02]  /*3370*/  USEL UR23, UR23, URZ, UP0 ;  /* 0x0000003f17177287 */ /* 0x000fe40008000000 */
[----:B------:R-:W-:-:S12]  /*3380*/  ULOP3.LUT UR24, UR4, UR24, URZ, 0x3c, !UPT ;  /* 0x0000001804187292 */ /* 0x000fd8000f8e3c3f */
.L_x_20:
[----:B------:R-:W-:-:S06]  /*3390*/  UISETP.GE.AND UP0, UPT, UR19, 0x1, UPT ;  /* 0x000000011300788c */ /* 0x000fcc000bf06270 */
[----:B------:R-:W-:-:S13]  /*33a0*/  PLOP3.LUT P1, PT, PT, PT, UP0, 0x80, 0x0 ;  /* 0x000000000000781c */ /* 0x000fda0003f2f008 */
[----:B------:R-:W-:Y:S05]  /*33b0*/  @!P1 BRA `(.L_x_26) ;  /* 0x0000001000cc9947 */ /* 0x000fea0003800000 */
[----:B------:R-:W-:Y:S01]  /*33c0*/  UMOV UR25, UR19 ;  /* 0x0000001300197c82 */ /* 0x000fe20008000000 */
[----:B------:R-:W-:Y:S01]  /*33d0*/  UMOV UR33, UR5 ;  /* 0x0000000500217c82 */ /* 0x000fe20008000000 */
[----:B------:R-:W-:-:S05]  /*33e0*/  ULDC UR35, c[0x0][0x50c] ;  /* 0x0001430000237ab9 */ /* 0x000fca0000000800 */
.L_x_34:
[----:B------:R-:W-:-:S06]  /*33f0*/  UISETP.NE.AND UP0, UPT, UR30, 0x3, UPT ;  /* 0x000000031e00788c */ /* 0x000fcc000bf05270 */
[----:B------:R-:W-:-:S13]  /*3400*/  PLOP3.LUT P2, PT, PT, PT, UP0, 0x80, 0x0 ;  /* 0x000000000000781c */ /* 0x000fda0003f4f008 */
[----:B-1---5:R-:W-:Y:S05]  /*3410*/  @!P2 BRA `(.L_x_27) ;  /* 0x000000000004a947 */ /* 0x022fea0003800000 */
[----:B------:R-:W-:Y:S01]  /*3420*/  BPT.TRAP 0x1 ;  /* 0x000000040000795c */ /* 0x000fe20000300000 */
.L_x_27:
[----:B------:R-:W-:Y:S01]  /*3430*/  ULEA UR9, UR23, UR22, 0x3 ;  /* 0x0000001617097291 */ /* 0x000fe2000f8e183f */
[----:B------:R-:W-:-:S05]  /*3440*/  IMAD.U32 R229, RZ, RZ, UR24 ;  /* 0x00000018ffe57e24 */ /* 0x000fca000f8e00ff */
[----:B------:R-:W-:-:S04]  /*3450*/  SHF.L.U32 R229, R229, 0x1f, RZ ;  /* 0x0000001fe5e57819 */ /* 0x000fc800000006ff */
[----:B------:R1:W2:Y:S01]  /*3460*/  SYNCS.PHASECHK.TRANS64.TRYWAIT P1, [UR9], R229 ;  /* 0x000000e5ff0075a7 */ /* 0x0002a20008020149 */
[----:B------:R-:W-:Y:S05]  /*3470*/  @!P2 BRA `(.L_x_28) ;  /* 0x000000000004a947 */ /* 0x000fea0003800000 */
[----:B------:R-:W-:Y:S01]  /*3480*/  BPT.TRAP 0x1 ;  /* 0x000000040000795c */ /* 0x000fe20000300000 */
.L_x_28:
[----:B--2---:R-:W-:Y:S05]  /*3490*/  @P1 BRA `(.L_x_29) ;  /* 0x0000000000081947 */ /* 0x004fea0003800000 */
[----:B------:R-:W2:Y:S02]  /*34a0*/  SYNCS.PHASECHK.TRANS64.TRYWAIT P1, [UR9], R229 ;  /* 0x000000e5ff0075a7 */ /* 0x000ea40008020149 */
[----:B--2---:R-:W-:Y:S05]  /*34b0*/  @!P1 BRA `(.L_x_30) ;  /* 0x000000cc00c09947 */ /* 0x004fea0003800000 */
.L_x_29:
[----:B------:R-:W-:Y:S01]  /*34c0*/  UIADD3 UR9, UR22, 0x180, URZ ;  /* 0x0000018016097890 */ /* 0x000fe2000fffe03f */
[----:B------:R-:W-:Y:S01]  /*34d0*/  WARPGROUP.ARRIVE ;  /* 0x00000000000079c5 */ /* 0x000fe20000000000 */
[----:B------:R-:W-:Y:S02]  /*34e0*/  UIADD3 UR10, UR22, 0xa180, URZ ;  /* 0x0000a180160a7890 */ /* 0x000fe4000fffe03f */
[----:B------:R-:W-:Y:S02]  /*34f0*/  USHF.R.U32.HI UR9, URZ, 0x4, UR9 ;  /* 0x000000043f097899 */ /* 0x000fe40008011609 */
[----:B------:R-:W-:Y:S02]  /*3500*/  USHF.R.U32.HI UR10, URZ, 0x4, UR10 ;  /* 0x000000043f0a7899 */ /* 0x000fe4000801160a */
[----:B------:R-:W-:Y:S02]  /*3510*/  UISETP.NE.AND UP0, UPT, UR7, URZ, UPT ;  /* 0x0000003f0700728c */ /* 0x000fe4000bf05270 */
[----:B------:R-:W-:-:S02]  /*3520*/  ULOP3.LUT UR9, UR9, 0x3fff, URZ, 0xc0, !UPT ;  /* 0x00003fff09097892 */ /* 0x000fc4000f8ec03f */
[----:B------:R-:W-:Y:S02]  /*3530*/  ULOP3.LUT UR10, UR10, 0x3fff, URZ, 0xc0, !UPT ;  /* 0x00003fff0a0a7892 */ /* 0x000fe4000f8ec03f */
[----:B------:R-:W-:Y:S02]  /*3540*/  USEL UR8, UR8, URZ, !UP0 ;  /* 0x0000003f08087287 */ /* 0x000fe4000c000000 */
[----:B------:R-:W-:Y:S02]  /*3550*/  ULOP3.LUT UR7, UR9, 0x10000, URZ, 0xfc, !UPT ;  /* 0x0001000009077892 */ /* 0x000fe4000f8efc3f */
[----:B------:R-:W-:Y:S02]  /*3560*/  ULOP3.LUT UR10, UR10, 0x10000, URZ, 0xfc, !UPT ;  /* 0x000100000a0a7892 */ /* 0x000fe4000f8efc3f */
[----:B------:R-:W-:Y:S02]  /*3570*/  UISETP.NE.U32.AND UP0, UPT, UR8, URZ, UPT ;  /* 0x0000003f0800728c */ /* 0x000fe4000bf05070 */
[----:B------:R-:W-:-:S02]  /*3580*/  ULEA UR7, UR23, UR7, 0x9 ;  /* 0x0000000717077291 */ /* 0x000fc4000f8e483f */
[----:B------:R-:W-:Y:S01]  /*3590*/  ULEA UR34, UR23, UR10, 0xb ;  /* 0x0000000a17227291 */ /* 0x000fe2000f8e583f */
[----:B------:R-:W-:Y:S01]  /*35a0*/  UMOV UR9, 0x40000040 ;  /* 0x4000004000097882 */ /* 0x000fe20000000000 */
[----:B------:R-:W-:Y:S01]  /*35b0*/  UMOV UR11, 0x40000040 ;  /* 0x40000040000b7882 */ /* 0x000fe20000000000 */
[----:B------:R-:W-:Y:S02]  /*35c0*/  UIADD3 UR6, UR6, 0x4, URZ ;  /* 0x0000000406067890 */ /* 0x000fe4000fffe03f */
[----:B------:R-:W-:Y:S02]  /*35d0*/  UMOV UR8, UR7 ;  /* 0x0000000700087c82 */ /* 0x000fe40008000000 */
[----:B------:R-:W-:Y:S02]  /*35e0*/  UMOV UR10, UR34 ;  /* 0x00000022000a7c82 */ /* 0x000fe40008000000 */
[----:B------:R-:W-:Y:S01]  /*35f0*/  QGMMA.64x256x32.F32.E5M2.E5M2 R24, gdesc[UR8], R24, UP0 ;  /* 0x03e00000081879f3 */ /* 0x000fe2000bf03818 */
[----:B------:R-:W-:-:S02]  /*3600*/  UIADD3 UR8, UR7, 0x2, URZ ;  /* 0x0000000207087890 */ /* 0x000fc4000fffe03f */
[----:B------:R-:W-:Y:S01]  /*3610*/  UIADD3 UR10, UR34, 0x2, URZ ;  /* 0x00000002220a7890 */ /* 0x000fe2000fffe03f */
[----:B------:R-:W-:Y:S01]  /*3620*/  UMOV UR9, 0x40000040 ;  /* 0x4000004000097882 */ /* 0x000fe20000000000 */
[----:B------:R-:W-:Y:S01]  /*3630*/  UMOV UR11, 0x40000040 ;  /* 0x40000040000b7882 */ /* 0x000fe20000000000 */
[----:B------:R-:W-:-:S15]  /*3640*/  UISETP.NE.AND UP0, UPT, UR6, UR35, UPT ;  /* 0x000000230600728c */ /* 0x000fde000bf05270 */
[----:B------:R-:W-:-:S07]  /*3650*/  NOP ;  /* 0x0000000000007918 */ /* 0x000fce0000000000 */
[----:B------:R-:W-:Y:S01]  /*3660*/  QGMMA.64x256x32.F32.E5M2.E5M2 R24, gdesc[UR8], R24 ;  /* 0x03e00000081879f3 */ /* 0x000fe20008703818 */
[----:B------:R-:W-:Y:S02]  /*3670*/  UIADD3 UR8, UR7, 0x4, URZ ;  /* 0x0000000407087890 */ /* 0x000fe4000fffe03f */
[----:B------:R-:W-:Y:S01]  /*3680*/  UIADD3 UR10, UR34, 0x4, URZ ;  /* 0x00000004220a7890 */ /* 0x000fe2000fffe03f */
[----:B------:R-:W-:Y:S01]  /*3690*/  UMOV UR9, 0x40000040 ;  /* 0x4000004000097882 */ /* 0x000fe20000000000 */
[----:B------:R-:W-:-:S15]  /*36a0*/  UMOV UR11, 0x40000040 ;  /* 0x40000040000b7882 */ /* 0x000fde0000000000 */
[----:B------:R-:W-:-:S08]  /*36b0*/  NOP ;  /* 0x0000000000007918 */ /* 0x000fd00000000000 */
[----:B------:R-:W-:Y:S01]  /*36c0*/  QGMMA.64x256x32.F32.E5M2.E5M2 R24, gdesc[UR8], R24 ;  /* 0x03e00000081879f3 */ /* 0x000fe20008703818 */
[----:B------:R-:W-:Y:S02]  /*36d0*/  UIADD3 UR8, UR7, 0x6, URZ ;  /* 0x0000000607087890 */ /* 0x000fe4000fffe03f */
[----:B------:R-:W-:Y:S01]  /*36e0*/  UIADD3 UR10, UR34, 0x6, URZ ;  /* 0x00000006220a7890 */ /* 0x000fe2000fffe03f */
[----:B------:R-:W-:Y:S01]  /*36f0*/  UMOV UR9, 0x40000040 ;  /* 0x4000004000097882 */ /* 0x000fe20000000000 */
[----:B------:R-:W-:Y:S01]  /*3700*/  UMOV UR11, 0x40000040 ;  /* 0x40000040000b7882 */ /* 0x000fe20000000000 */
[----:B------:R-:W-:-:S06]  /*3710*/  USEL UR7, URZ, 0x1, UP0 ;  /* 0x000000013f077887 */ /* 0x000fcc0008000000 */
[----:B------:R-:W-:-:S15]  /*3720*/  ISETP.NE.AND P1, PT, RZ, UR7, PT ;  /* 0x00000007ff007c0c */ /* 0x000fde000bf25270 */
[----:B------:R-:W-:-:S01]  /*3730*/  NOP ;  /* 0x0000000000007918 */ /* 0x000fc20000000000 */
[----:B------:R-:W-:Y:S03]  /*3740*/  QGMMA.64x256x32.F32.E5M2.E5M2 R24, gdesc[UR8], R24, gsb0 ;  /* 0x03e00000081879f3 */ /* 0x000fe60008003818 */
[----:B------:R-:W-:Y:S02]  /*3750*/  WARPGROUP.DEPBAR.LE gsb0, 0x1 ;  /* 0x00008000000079c5 */ /* 0x000fe40000010100 */
[----:B------:R-:W-:Y:S05]  /*3760*/  @!P1 BRA `(.L_x_31) ;  /* 0x0000000c00709947 */ /* 0x000fea0003800000 */
[----:B------:R-:W-:Y:S02]  /*3770*/  WARPGROUP.DEPBAR.LE gsb0, 0x0 ;  /* 0x00008000000079c5 */ /* 0x000fe40000010000 */
[----:B-----5:R-:W-:-:S01]  /*3780*/  FADD R227, R25, R227 ;  /* 0x000000e319e37221 */ /* 0x020fc20000000000 */
[----:B------:R-:W-:Y:S01]  /*3790*/  FADD R226, R26, R226 ;  /* 0x000000e21ae27221 */ /* 0x000fe20000000000 */
[----:B------:R-:W-:-:S01]  /*37a0*/  FADD R225, R27, R225 ;  /* 0x000000e11be17221 */ /* 0x000fc20000000000 */
[----:B------:R-:W-:Y:S01]  /*37b0*/  FADD R224, R28, R224 ;  /* 0x000000e01ce07221 */ /* 0x000fe20000000000 */
[----:B------:R-:W-:-:S01]  /*37c0*/  FADD R223, R29, R223 ;  /* 0x000000df1ddf7221 */ /* 0x000fc20000000000 */
[----:B------:R2:W-:Y:S01]  /*37d0*/  STL [R1+0x9c], R227 ;  /* 0x00009ce301007387 */ /* 0x0005e20000100800 */
[----:B------:R-:W-:-:S01]  /*37e0*/  FADD R222, R30, R222 ;  /* 0x000000de1ede7221 */ /* 0x000fc20000000000 */
[----:B------:R-:W-:Y:S01]  /*37f0*/  FADD R221, R31, R221 ;  /* 0x000000dd1fdd7221 */ /* 0x000fe20000000000 */
[----:B------:R-:W-:-:S01]  /*3800*/  FADD R220, R32, R220 ;  /* 0x000000dc20dc7221 */ /* 0x000fc20000000000 */
[----:B------:R-:W-:Y:S01]  /*3810*/  FADD R219, R33, R219 ;  /* 0x000000db21db7221 */ /* 0x000fe20000000000 */
[----:B------:R-:W-:-:S01]  /*3820*/  FADD R218, R34, R218 ;  /* 0x000000da22da7221 */ /* 0x000fc20000000000 */
[----:B------:R-:W-:Y:S01]  /*3830*/  FADD R217, R35, R217 ;  /* 0x000000d923d97221 */ /* 0x000fe20000000000 */
[----:B------:R-:W-:-:S01]  /*3840*/  FADD R216, R36, R216 ;  /* 0x000000d824d87221 */ /* 0x000fc20000000000 */
[----:B------:R-:W-:Y:S01]  /*3850*/  FADD R215, R37, R215 ;  /* 0x000000d725d77221 */ /* 0x000fe20000000000 */
[----:B------:R-:W-:-:S01]  /*3860*/  FADD R214, R38, R214 ;  /* 0x000000d626d67221 */ /* 0x000fc20000000000 */
[----:B--2---:R-:W2:Y:S01]  /*3870*/  LDL.LU R227, [R1+0x28] ;  /* 0x0000280001e37983 */ /* 0x004ea20000300800 */
[----:B------:R-:W-:-:S01]  /*3880*/  FADD R213, R39, R213 ;  /* 0x000000d527d57221 */ /* 0x000fc20000000000 */
[----:B------:R-:W-:Y:S01]  /*3890*/  FADD R212, R40, R212 ;  /* 0x000000d428d47221 */ /* 0x000fe20000000000 */
[----:B------:R-:W-:-:S01]  /*38a0*/  FADD R211, R41, R211 ;  /* 0x000000d329d37221 */ /* 0x000fc20000000000 */
[----:B------:R3:W-:Y:S01]  /*38b0*/  STL [R1+0xa0], R226 ;  /* 0x0000a0e201007387 */ /* 0x0007e20000100800 */
[----:B------:R-:W-:-:S03]  /*38c0*/  FADD R228, R24, R228 ;  /* 0x000000e418e47221 */ /* 0x000fc60000000000 */
[----:B---3--:R-:W3:Y:S04]  /*38d0*/  LDL.LU R226, [R1+0x24] ;  /* 0x0000240001e27983 */ /* 0x008ee80000300800 */
[----:B------:R4:W-:Y:S04]  /*38e0*/  STL [R1+0xa4], R225 ;  /* 0x0000a4e101007387 */ /* 0x0009e80000100800 */
[----:B----4-:R-:W4:Y:S04]  /*38f0*/  LDL.LU R225, [R1+0x20] ;  /* 0x0000200001e17983 */ /* 0x010f280000300800 */
[----:B------:R0:W-:Y:S04]  /*3900*/  STL [R1+0xa8], R224 ;  /* 0x0000a8e001007387 */ /* 0x0001e80000100800 */
[----:B0-----:R-:W4:Y:S04]  /*3910*/  LDL.LU R224, [R1+0x1c] ;  /* 0x00001c0001e07983 */ /* 0x001f280000300800 */
        /* <DEDUP_REMOVED lines=13> */
[----:B0-----:R-:W4:Y:S04]  /*39f0*/  LDL.LU R217, [R1] ;  /* 0x0000000001d97983 */ /* 0x001f280000300800 */
[----:B------:R-:W-:Y:S04]  /*3a00*/  STL [R1+0xc8], R216 ;  /* 0x0000c8d801007387 */ /* 0x000fe80000100800 */
[----:B------:R-:W-:Y:S04]  /*3a10*/  STL [R1+0xcc], R215 ;  /* 0x0000ccd701007387 */ /* 0x000fe80000100800 */
[----:B------:R-:W-:Y:S04]  /*3a20*/  STL [R1+0xd0], R214 ;  /* 0x0000d0d601007387 */ /* 0x000fe80000100800 */
[----:B------:R-:W-:Y:S04]  /*3a30*/  STL [R1+0xd4], R213 ;  /* 0x0000d4d501007387 */ /* 0x000fe80000100800 */
[----:B------:R-:W-:Y:S04]  /*3a40*/  STL [R1+0xd8], R212 ;  /* 0x0000d8d401007387 */ /* 0x000fe80000100800 */
[----:B------:R0:W-:Y:S01]  /*3a50*/  STL [R1+0xdc], R211 ;  /* 0x0000dcd301007387 */ /* 0x0001e20000100800 */
[----:B--2---:R-:W-:-:S01]  /*3a60*/  FADD R227, R134, R227 ;  /* 0x000000e386e37221 */ /* 0x004fc20000000000 */
[----:B---3--:R-:W-:Y:S01]  /*3a70*/  FADD R226, R133, R226 ;  /* 0x000000e285e27221 */ /* 0x008fe20000000000 */
[----:B----4-:R-:W-:-:S01]  /*3a80*/  FADD R225, R132, R225 ;  /* 0x000000e184e17221 */ /* 0x010fc20000000000 */
[----:B------:R-:W-:Y:S01]  /*3a90*/  FADD R224, R131, R224 ;  /* 0x000000e083e07221 */ /* 0x000fe20000000000 */
[----:B------:R-:W-:-:S01]  /*3aa0*/  FADD R223, R130, R223 ;  /* 0x000000df82df7221 */ /* 0x000fc20000000000 */
[----:B------:R-:W-:Y:S01]  /*3ab0*/  FADD R222, R129, R222 ;  /* 0x000000de81de7221 */ /* 0x000fe20000000000 */
[----:B------:R-:W-:-:S01]  /*3ac0*/  FADD R221, R128, R221 ;  /* 0x000000dd80dd7221 */ /* 0x000fc20000000000 */
[----:B------:R-:W-:Y:S01]  /*3ad0*/  FADD R220, R127, R220 ;  /* 0x000000dc7fdc7221 */ /* 0x000fe20000000000 */
[----:B------:R-:W-:-:S01]  /*3ae0*/  FADD R219, R126, R219 ;  /* 0x000000db7edb7221 */ /* 0x000fc20000000000 */
[----:B------:R-:W-:Y:S01]  /*3af0*/  FADD R218, R125, R218 ;  /* 0x000000da7dda7221 */ /* 0x000fe20000000000 */
[----:B------:R-:W-:-:S05]  /*3b00*/  FADD R217, R124, R217 ;  /* 0x000000d97cd97221 */ /* 0x000fca0000000000 */
[----:B------:R2:W-:Y:S04]  /*3b10*/  STL [R1], R217 ;  /* 0x000000d901007387 */ /* 0x0005e80000100800 */
[----:B------:R3:W-:Y:S04]  /*3b20*/  STL [R1+0x4], R218 ;  /* 0x000004da01007387 */ /* 0x0007e80000100800 */
[----:B------:R4:W-:Y:S04]  /*3b30*/  STL [R1+0x8], R219 ;  /* 0x000008db01007387 */ /* 0x0009e80000100800 */
[----:B------:R1:W-:Y:S04]  /*3b40*/  STL [R1+0xc], R220 ;  /* 0x00000cdc01007387 */ /* 0x0003e80000100800 */
[----:B------:R1:W-:Y:S04]  /*3b50*/  STL [R1+0x10], R221 ;  /* 0x000010dd01007387 */ /* 0x0003e80000100800 */
[----:B------:R1:W-:Y:S04]  /*3b60*/  STL [R1+0x14], R222 ;  /* 0x000014de01007387 */ /* 0x0003e80000100800 */
[----:B------:R1:W-:Y:S04]  /*3b70*/  STL [R1+0x18], R223 ;  /* 0x000018df01007387 */ /* 0x0003e80000100800 */
[----:B------:R1:W-:Y:S04]  /*3b80*/  STL [R1+0x1c], R224 ;  /* 0x00001ce001007387 */ /* 0x0003e80000100800 */
[----:B0-----:R-:W4:Y:S04]  /*3b90*/  LDL.LU R211, [R1+0x2c] ;  /* 0x00002c0001d37983 */ /* 0x001f280000300800 */
[----:B------:R0:W-:Y:S04]  /*3ba0*/  STL [R1+0x20], R225 ;  /* 0x000020e101007387 */ /* 0x0001e80000100800 */
[----:B------:R-:W4:Y:S04]  /*3bb0*/  LDL.LU R212, [R1+0x30] ;  /* 0x0000300001d47983 */ /* 0x000f280000300800 */
[----:B------:R0:W-:Y:S04]  /*3bc0*/  STL [R1+0x24], R226 ;  /* 0x000024e201007387 */ /* 0x0001e80000100800 */
[----:B------:R-:W4:Y:S04]  /*3bd0*/  LDL.LU R213, [R1+0x34] ;  /* 0x0000340001d57983 */ /* 0x000f280000300800 */
[----:B------:R0:W-:Y:S04]  /*3be0*/  STL [R1+0x28], R227 ;  /* 0x000028e301007387 */ /* 0x0001e80000100800 */
[----:B------:R-:W4:Y:S04]  /*3bf0*/  LDL.LU R214, [R1+0x38] ;  /* 0x0000380001d67983 */ /* 0x000f280000300800 */
[----:B------:R-:W4:Y:S04]  /*3c00*/  LDL.LU R215, [R1+0x3c] ;  /* 0x00003c0001d77983 */ /* 0x000f280000300800 */
[----:B------:R-:W4:Y:S04]  /*3c10*/  LDL.LU R216, [R1+0x40] ;  /* 0x0000400001d87983 */ /* 0x000f280000300800 */
[----:B--2---:R-:W2:Y:S04]  /*3c20*/  LDL.LU R217, [R1+0x44] ;  /* 0x0000440001d97983 */ /* 0x004ea80000300800 */
[----:B---3--:R-:W3:Y:S04]  /*3c30*/  LDL.LU R218, [R1+0x48] ;  /* 0x0000480001da7983 */ /* 0x008ee80000300800 */
[----:B----4-:R-:W4:Y:S04]  /*3c40*/  LDL.LU R219, [R1+0x4c] ;  /* 0x00004c0001db7983 */ /* 0x010f280000300800 */
[----:B-1----:R-:W4:Y:S04]  /*3c50*/  LDL.LU R220, [R1+0x50] ;  /* 0x0000500001dc7983 */ /* 0x002f280000300800 */
[----:B------:R-:W4:Y:S04]  /*3c60*/  LDL.LU R221, [R1+0x54] ;  /* 0x0000540001dd7983 */ /* 0x000f280000300800 */
[----:B------:R-:W4:Y:S04]  /*3c70*/  LDL.LU R222, [R1+0x58] ;  /* 0x0000580001de7983 */ /* 0x000f280000300800 */
[----:B------:R-:W4:Y:S04]  /*3c80*/  LDL.LU R223, [R1+0x5c] ;  /* 0x00005c0001df7983 */ /* 0x000f280000300800 */
[----:B------:R-:W4:Y:S04]  /*3c90*/  LDL.LU R224, [R1+0x60] ;  /* 0x0000600001e07983 */ /* 0x000f280000300800 */
[----:B0-----:R-:W4:Y:S04]  /*3ca0*/  LDL.LU R225, [R1+0x64] ;  /* 0x0000640001e17983 */ /* 0x001f280000300800 */
[----:B------:R-:W4:Y:S04]  /*3cb0*/  LDL.LU R226, [R1+0x68] ;  /* 0x0000680001e27983 */ /* 0x000f280000300800 */
[----:B------:R-:W4:Y:S01]  /*3cc0*/  LDL.LU R227, [R1+0x6c] ;  /* 0x00006c0001e37983 */ /* 0x000f220000300800 */
[----:B------:R-:W-:-:S05]  /*3cd0*/  FADD R211, R135, R211 ;  /* 0x000000d387d37221 */ /* 0x000fca0000000000 */
[----:B------:R0:W-:Y:S01]  /*3ce0*/  STL [R1+0x2c], R211 ;  /* 0x00002cd301007387 */ /* 0x0001e20000100800 */
[----:B------:R-:W-:-:S03]  /*3cf0*/  FADD R212, R136, R212 ;  /* 0x000000d488d47221 */ /* 0x000fc60000000000 */
[----:B0-----:R0:W5:Y:S01]  /*3d00*/  LDL.LU R211, [R1+0xdc] ;  /* 0x0000dc0001d37983 */ /* 0x0011620000300800 */
[----:B------:R-:W-:-:S03]  /*3d10*/  FADD R213, R137, R213 ;  /* 0x000000d589d57221 */ /* 0x000fc60000000000 */
[----:B------:R1:W-:Y:S01]  /*3d20*/  STL [R1+0x30], R212 ;  /* 0x000030d401007387 */ /* 0x0003e20000100800 */
[----:B------:R-:W-:-:S01]  /*3d30*/  FADD R214, R138, R214 ;  /* 0x000000d68ad67221 */ /* 0x000fc20000000000 */
[----:B------:R-:W-:Y:S02]  /*3d40*/  FADD R215, R139, R215 ;  /* 0x000000d78bd77221 */ /* 0x000fe40000000000 */
[----:B-1----:R0:W5:Y:S01]  /*3d50*/  LDL.LU R212, [R1+0xd8] ;  /* 0x0000d80001d47983 */ /* 0x0021620000300800 */
[----:B------:R-:W-:-:S03]  /*3d60*/  FADD R216, R140, R216 ;  /* 0x000000d88cd87221 */ /* 0x000fc60000000000 */
[----:B------:R1:W-:Y:S01]  /*3d70*/  STL [R1+0x34], R213 ;  /* 0x000034d501007387 */ /* 0x0003e20000100800 */
[----:B--2---:R-:W-:-:S03]  /*3d80*/  FADD R217, R141, R217 ;  /* 0x000000d98dd97221 */ /* 0x004fc60000000000 */
[----:B-1----:R0:W5:Y:S01]  /*3d90*/  LDL.LU R213, [R1+0xd4] ;  /* 0x0000d40001d57983 */ /* 0x0021620000300800 */
[----:B---3--:R-:W-:-:S03]  /*3da0*/  FADD R218, R142, R218 ;  /* 0x000000da8eda7221 */ /* 0x008fc60000000000 */
[----:B------:R1:W-:Y:S01]  /*3db0*/  STL [R1+0x38], R214 ;  /* 0x000038d601007387 */ /* 0x0003e20000100800 */
[----:B----4-:R-:W-:-:S01]  /*3dc0*/  FADD R219, R143, R219 ;  /* 0x000000db8fdb7221 */ /* 0x010fc20000000000 */
[----:B------:R-:W-:Y:S02]  /*3dd0*/  FADD R220, R144, R220 ;  /* 0x000000dc90dc7221 */ /* 0x000fe40000000000 */
[----:B-1----:R0:W5:Y:S04]  /*3de0*/  LDL.LU R214, [R1+0xd0] ;  /* 0x0000d00001d67983 */ /* 0x0021680000300800 */
[----:B------:R1:W-:Y:S01]  /*3df0*/  STL [R1+0x3c], R215 ;  /* 0x00003cd701007387 */ /* 0x0003e20000100800 */
[----:B------:R-:W-:-:S01]  /*3e00*/  FADD R221, R145, R221 ;  /* 0x000000dd91dd7221 */ /* 0x000fc20000000000 */
[----:B------:R-:W-:-:S02]  /*3e10*/  FADD R222, R146, R222 ;  /* 0x000000de92de7221 */ /* 0x000fc40000000000 */
[----:B-1----:R0:W5:Y:S04]  /*3e20*/  LDL.LU R215, [R1+0xcc] ;  /* 0x0000cc0001d77983 */ /* 0x0021680000300800 */
[----:B------:R1:W-:Y:S01]  /*3e30*/  STL [R1+0x40], R216 ;  /* 0x000040d801007387 */ /* 0x0003e20000100800 */
[----:B------:R-:W-:-:S03]  /*3e40*/  FADD R223, R147, R223 ;  /* 0x000000df93df7221 */ /* 0x000fc60000000000 */
        /* <DEDUP_REMOVED lines=13> */
[----:B------:R1:W-:Y:S04]  /*3f20*/  STL [R1+0x54], R221 ;  /* 0x000054dd01007387 */ /* 0x0003e80000100800 */
        /* <DEDUP_REMOVED lines=12> */
[----:B-1----:R0:W5:Y:S01]  /*3ff0*/  LDL.LU R227, [R1+0x9c] ;  /* 0x00009c0001e37983 */ /* 0x0021620000300800 */
        /* <DEDUP_REMOVED lines=82> */
[----:B0-----:R-:W-:-:S06]  /*4520*/  UMOV UR6, URZ ;  /* 0x0000003f00067c82 */ /* 0x001fcc0008000000 */
.L_x_31:
[----:B------:R-:W-:Y:S05]  /*4530*/  @!P2 BRA `(.L_x_32) ;  /* 0x000000000004a947 */ /* 0x000fea0003800000 */
[----:B------:R-:W-:Y:S01]  /*4540*/  BPT.TRAP 0x1 ;  /* 0x000000040000795c */ /* 0x000fe20000300000 */
.L_x_32:
[----:B-----5:R2:W-:Y:S04]  /*4550*/  STL [R1+0x9c], R0 ;  /* 0x00009c0001007387 */ /* 0x0205e80000100800 */
[----:B--2---:R-:W2:Y:S01]  /*4560*/  LDL R0, [R1+0x74] ;  /* 0x0000740001007983 */ /* 0x004ea20000100800 */
[----:B-1----:R-:W-:-:S05]  /*4570*/  IMAD.U32 R229, RZ, RZ, UR33 ;  /* 0x00000021ffe57e24 */ /* 0x002fca000f8e00ff */
[----:B------:R-:W-:-:S05]  /*4580*/  @P0 LEA R229, R229, UR22, 0x3 ;  /* 0x00000016e5e50c11 */ /* 0x000fca000f8e18ff */
[----:B------:R-:W-:Y:S01]  /*4590*/  @P0 VIADD R229, R229, 0x28 ;  /* 0x00000028e5e50836 */ /* 0x000fe20000000000 */
[----:B------:R-:W-:-:S06]  /*45a0*/  UISETP.GT.U32.AND UP0, UPT, UR15, 0x1, UPT ;  /* 0x000000010f00788c */ /* 0x000fcc000bf04070 */
[----:B------:R-:W-:Y:S02]  /*45b0*/  PLOP3.LUT P1, PT, PT, PT, UP0, 0x80, 0x0 ;  /* 0x000000000000781c */ /* 0x000fe40003f2f008 */
[----:B--2---:R-:W-:Y:S02]  /*45c0*/  @P0 PRMT R229, R0, 0x654, R229 ;  /* 0x0000065400e50816 */ /* 0x004fe400000000e5 */
[----:B------:R1:W5:Y:S02]  /*45d0*/  LDL.LU R0, [R1+0x9c] ;  /* 0x00009c0001007983 */ /* 0x0003640000300800 */
[----:B------:R1:W-:Y:S07]  /*45e0*/  @P0 SYNCS.ARRIVE.TRANS64.RED.A1T0 RZ, [R229+URZ], RZ ;  /* 0x000000ffe5ff09a7 */ /* 0x0003ee000810043f */
[----:B------:R-:W-:Y:S05]  /*45f0*/  @P1 BRA `(.L_x_33) ;  /* 0x0000000000041947 */ /* 0x000fea0003800000 */
[----:B------:R-:W-:Y:S01]  /*4600*/  BPT.TRAP 0x1 ;  /* 0x000000040000795c */ /* 0x000fe20000300000 */
.L_x_33:
[----:B------:R-:W-:Y:S02]  /*4610*/  UISETP.GT.AND UP2, UPT, UR25, 0x1, UPT ;  /* 0x000000011900788c */ /* 0x000fe4000bf44270 */
[----:B------:R-:W-:Y:S02]  /*4620*/  UIADD3 UR23, UR23, 0x1, URZ ;  /* 0x0000000117177890 */ /* 0x000fe4000fffe03f */
[----:B------:R-:W-:Y:S02]  /*4630*/  UIADD3 UR33, UR33, 0x1, URZ ;  /* 0x0000000121217890 */ /* 0x000fe4000fffe03f */
[----:B------:R-:W-:Y:S01]  /*4640*/  PLOP3.LUT P1, PT, PT, PT, UP2, 0x80, 0x0 ;  /* 0x000000000000781c */ /* 0x000fe20003f2f028 */
[----:B------:R-:W-:Y:S02]  /*4650*/  UISETP.NE.AND UP0, UPT, UR23, 0x5, UPT ;  /* 0x000000051700788c */ /* 0x000fe4000bf05270 */
[----:B------:R-:W-:Y:S02]  /*4660*/  UIADD3 UR9, UR25, -0x1, URZ ;  /* 0xffffffff19097890 */ /* 0x000fe4000fffe03f */
[----:B------:R-:W-:-:S02]  /*4670*/  USEL UR8, URZ, 0x1, UP0 ;  /* 0x000000013f087887 */ /* 0x000fc40008000000 */
[----:B------:R-:W-:Y:S02]  /*4680*/  UISETP.NE.AND UP1, UPT, UR33, 0x5, UPT ;  /* 0x000000052100788c */ /* 0x000fe4000bf25270 */
[----:B------:R-:W-:Y:S02]  /*4690*/  ULOP3.LUT UR24, UR24, UR8, URZ, 0x3c, !UPT ;  /* 0x0000000818187292 */ /* 0x000fe4000f8e3c3f */
[----:B------:R-:W-:Y:S02]  /*46a0*/  USEL UR23, UR23, URZ, UP0 ;  /* 0x0000003f17177287 */ /* 0x000fe40008000000 */
[----:B------:R-:W-:Y:S01]  /*46b0*/  USEL UR33, UR33, URZ, UP1 ;  /* 0x0000003f21217287 */ /* 0x000fe20008800000 */
[----:B------:R-:W-:Y:S01]  /*46c0*/  UMOV UR8, 0x1 ;  /* 0x0000000100087882 */ /* 0x000fe20000000000 */
[----:B------:R-:W-:Y:S01]  /*46d0*/  UMOV UR25, UR9 ;  /* 0x0000000900197c82 */ /* 0x000fe20008000000 */
[----:B------:R-:W-:Y:S09]  /*46e0*/  @P1 BRA `(.L_x_34) ;  /* 0xffffffec00401947 */ /* 0x000ff2000383ffff */
.L_x_26:
[----:B------:R-:W-:-:S04]  /*46f0*/  UISETP.NE.AND UP0, UPT, UR6, URZ, UPT ;  /* 0x0000003f0600728c */ /* 0x000fc8000bf05270 */
[----:B------:R-:W-:-:S06]  /*4700*/  USEL UR6, URZ, 0x1, !UP0 ;  /* 0x000000013f067887 */ /* 0x000fcc000c000000 */
[----:B------:R-:W-:-:S13]  /*4710*/  ISETP.NE.AND P1, PT, RZ, UR6, PT ;  /* 0x00000006ff007c0c */ /* 0x000fda000bf25270 */
[----:B------:R-:W-:Y:S05]  /*4720*/  @!P1 BRA `(.L_x_35) ;  /* 0x0000000c00c49947 */ /* 0x000fea0003800000 */
[----:B------:R-:W-:Y:S02]  /*4730*/  WARPGROUP.DEPBAR.LE gsb0, 0x0 ;  /* 0x00008000000079c5 */ /* 0x000fe40000010000 */
[----:B-----5:R-:W-:Y:S01]  /*4740*/  FADD R227, R25, R227 ;  /* 0x000000e319e37221 */ /* 0x020fe20000000000 */
[----:B------:R-:W-:-:S04]  /*4750*/  FADD R228, R24, R228 ;  /* 0x000000e418e47221 */ /* 0x000fc80000000000 */
[----:B------:R2:W-:Y:S04]  /*4760*/  STL [R1+0x9c], R227 ;  /* 0x00009ce301007387 */ /* 0x0005e80000100800 */
[----:B--2---:R-:W2:Y:S04]  /*4770*/  LDL.LU R227, [R1+0x6c] ;  /* 0x00006c0001e37983 */ /* 0x004ea80000300800 */
[----:B--2---:R2:W-:Y:S04]  /*4780*/  STL [R1+0xa0], R227 ;  /* 0x0000a0e301007387 */ /* 0x0045e80000100800 */
        /* <DEDUP_REMOVED lines=52> */
[----:B--2---:R-:W2:Y:S01]  /*4ad0*/  LDL.LU R227, [R1] ;  /* 0x0000000001e37983 */ /* 0x004ea20000300800 */
[----:B------:R-:W-:Y:S01]  /*4ae0*/  FADD R226, R26, R226 ;  /* 0x000000e21ae27221 */ /* 0x000fe20000000000 */
        /* <DEDUP_REMOVED lines=97> */
[----:B--2---:R-:W-:-:S05]  /*5100*/  FADD R227, R124, R227 ;  /* 0x000000e37ce37221 */ /* 0x004fca0000000000 */
[----:B------:R2:W-:Y:S04]  /*5110*/  STL [R1], R227 ;  /* 0x000000e301007387 */ /* 0x0005e80000100800 */
[----:B--2---:R-:W2:Y:S02]  /*5120*/  LDL.LU R227, [R1+0x108] ;  /* 0x0001080001e37983 */ /* 0x004ea40000300800 */
[----:B--2---:R-:W-:-:S05]  /*5130*/  FADD R227, R125, R227 ;  /* 0x000000e37de37221 */ /* 0x004fca0000000000 */
[----:B------:R2:W-:Y:S04]  /*5140*/  STL [R1+0x4], R227 ;  /* 0x000004e301007387 */ /* 0x0005e80000100800 */
        /* <DEDUP_REMOVED lines=78> */
[----:B--2---:R2:W5:Y:S02]  /*5630*/  LDL.LU R227, [R1+0x9c] ;  /* 0x00009c0001e37983 */ /* 0x0045640000300800 */
.L_x_35:
[----:B-1----:R-:W-:-:S04]  /*5640*/  IMAD.U32 R229, RZ, RZ, UR26 ;  /* 0x0000001affe57e24 */ /* 0x002fc8000f8e00ff */
[----:B------:R1:W-:Y:S01]  /*5650*/  SYNCS.ARRIVE.TRANS64.A1T0 RZ, [R229+UR28], RZ ;  /* 0x000000ffe5ff79a7 */ /* 0x0003e2000810001c */
[----:B------:R-:W-:Y:S02]  /*5660*/  WARPGROUP.DEPBAR.LE gsb0, 0x0 ;  /* 0x00008000000079c5 */ /* 0x000fe40000010000 */
[----:B------:R-:W3:Y:S02]  /*5670*/  LDC R24, c[0x0][0x28c] ;  /* 0x0000a300ff187b82 */ /* 0x000ee40000000800 */
[----:B---3--:R-:W-:-:S13]  /*5680*/  ISETP.GE.AND P1, PT, R24, 0x1, PT ;  /* 0x000000011800780c */ /* 0x008fda0003f26270 */
[----:B-1----:R-:W-:Y:S05]  /*5690*/  @!P1 BRA `(.L_x_36) ;  /* 0x0000000000589947 */ /* 0x002fea0003800000 */
[----:B------:R-:W-:-:S06]  /*56a0*/  UISETP.NE.AND UP0, UPT, UR30, 0x3, UPT ;  /* 0x000000031e00788c */ /* 0x000fcc000bf05270 */
[----:B------:R-:W-:-:S13]  /*56b0*/  PLOP3.LUT P1, PT, PT, PT, UP0, 0x80, 0x0 ;  /* 0x000000000000781c */ /* 0x000fda0003f2f008 */
[----:B------:R-:W-:Y:S05]  /*56c0*/  @!P1 BRA `(.L_x_37) ;  /* 0x0000000000049947 */ /* 0x000fea0003800000 */
[----:B------:R-:W-:Y:S01]  /*56d0*/  BPT.TRAP 0x1 ;  /* 0x000000040000795c */ /* 0x000fe20000300000 */
.L_x_37:
[----:B-----5:R1:W-:Y:S04]  /*56e0*/  STL [R1+0x9c], R0 ;  /* 0x00009c0001007387 */ /* 0x0203e80000100800 */
[----:B-1----:R-:W3:Y:S01]  /*56f0*/  LDL R0, [R1+0x74] ;  /* 0x0000740001007983 */ /* 0x002ee20000100800 */
[----:B------:R-:W-:-:S05]  /*5700*/  VOTEU.ANY UP0, P0 ;  /* 0x00000000003f7886 */ /* 0x000fca0000000100 */
[----:B------:R-:W-:-:S06]  /*5710*/  @UP0 UIADD3 UR6, UR19, UR5, URZ ;  /* 0x0000000513060290 */ /* 0x000fcc000fffe03f */
[----:B------:R-:W-:Y:S02]  /*5720*/  IMAD.U32 R24, RZ, RZ, UR6 ;  /* 0x00000006ff187e24 */ /* 0x000fe4000f8e00ff */
[----:B------:R-:W-:Y:S02]  /*5730*/  IMAD.U32 R27, RZ, RZ, UR6 ;  /* 0x00000006ff1b7e24 */ /* 0x000fe4000f8e00ff */
[----:B------:R-:W-:-:S05]  /*5740*/  @P0 IMAD.WIDE.U32 R24, R24, -0x33333333, RZ ;  /* 0xcccccccd18180825 */ /* 0x000fca00078e00ff */
[----:B------:R-:W-:-:S05]  /*5750*/  @P0 SHF.R.U32.HI R24, RZ, 0x2, R25 ;  /* 0x00000002ff180819 */ /* 0x000fca0000011619 */
[----:B------:R-:W-:-:S05]  /*5760*/  @P0 IMAD R24, R24, -0x5, R27 ;  /* 0xfffffffb18180824 */ /* 0x000fca00078e021b */
[----:B------:R-:W-:-:S05]  /*5770*/  @P0 LEA R24, R24, UR22, 0x3 ;  /* 0x0000001618180c11 */ /* 0x000fca000f8e18ff */
[----:B------:R-:W-:-:S05]  /*5780*/  @P0 VIADD R24, R24, 0x28 ;  /* 0x0000002818180836 */ /* 0x000fca0000000000 */
[----:B---3--:R-:W-:Y:S02]  /*5790*/  @P0 PRMT R24, R0, 0x654, R24 ;  /* 0x0000065400180816 */ /* 0x008fe40000000018 */
[----:B------:R1:W5:Y:S01]  /*57a0*/  LDL.LU R0, [R1+0x9c] ;  /* 0x00009c0001007983 */ /* 0x0003620000300800 */
[----:B------:R-:W-:Y:S01]  /*57b0*/  UISETP.GT.U32.AND UP0, UPT, UR15, 0x1, UPT ;  /* 0x000000010f00788c */ /* 0x000fe2000bf04070 */
[----:B------:R1:W-:Y:S05]  /*57c0*/  @P0 SYNCS.ARRIVE.TRANS64.RED.A1T0 RZ, [R24+URZ], RZ ;  /* 0x000000ff18ff09a7 */ /* 0x0003ea000810043f */
[----:B------:R-:W-:-:S13]  /*57d0*/  PLOP3.LUT P1, PT, PT, PT, UP0, 0x80, 0x0 ;  /* 0x000000000000781c */ /* 0x000fda0003f2f008 */
[----:B-1----:R-:W-:Y:S05]  /*57e0*/  @P1 BRA `(.L_x_36) ;  /* 0x0000000000041947 */ /* 0x002fea0003800000 */
[----:B------:R-:W-:Y:S01]  /*57f0*/  BPT.TRAP 0x1 ;  /* 0x000000040000795c */ /* 0x000fe20000300000 */
.L_x_36:
[----:B-----5:R1:W-:Y:S01]  /*5800*/  STL [R1+0x9c], R0 ;  /* 0x00009c0001007387 */ /* 0x0203e20000100800 */
[----:B------:R-:W-:Y:S01]  /*5810*/  IMAD.U32 R24, RZ, RZ, UR27 ;  /* 0x0000001bff187e24 */ /* 0x000fe2000f8e00ff */
[----:B------:R-:W-:Y:S01]  /*5820*/  UIADD3 UR5, UR29, UR5, URZ ;  /* 0x000000051d057290 */ /* 0x000fe2000fffe03f */
[----:B------:R-:W3:Y:S01]  /*5830*/  LDC R35, c[0x0][0x288] ;  /* 0x0000a200ff237b82 */ /* 0x000ee20000000800 */
[----:B-1----:R-:W4:Y:S02]  /*5840*/  LDL R0, [R1+0x88] ;  /* 0x0000880001007983 */ /* 0x002f240000100800 */
[----:B------:R-:W-:Y:S01]  /*5850*/  SHF.L.U32 R24, R24, 0x1f, RZ ;  /* 0x0000001f18187819 */ /* 0x000fe200000006ff */
[----:B------:R-:W-:Y:S02]  /*5860*/  UISETP.GT.U32.AND UP0, UPT, UR5, 0x4, UPT ;  /* 0x000000040500788c */ /* 0x000fe4000bf04070 */
[----:B------:R-:W-:Y:S01]  /*5870*/  UISETP.GE.U32.AND UP1, UPT, UR29, 0x5, UPT ;  /* 0x000000051d00788c */ /* 0x000fe2000bf26070 */
[----:B------:R-:W1:Y:S01]  /*5880*/  SYNCS.PHASECHK.TRANS64.TRYWAIT P1, [UR18+0x8], R24 ;  /* 0x00000818ff0075a7 */ /* 0x000e620008020152 */
[----:B------:R-:W-:-:S02]  /*5890*/  UISETP.LT.U32.AND UP0, UPT, UR29, 0x5, UP0 ;  /* 0x000000051d00788c */ /* 0x000fc40008701070 */
[----:B------:R-:W-:Y:S02]  /*58a0*/  UIMAD.WIDE.U32 UR6, UR5, -0x33333333, URZ ;  /* 0xcccccccd050678a5 */ /* 0x000fe4000f8e003f */
[----:B------:R-:W-:Y:S02]  /*58b0*/  USEL UR8, URZ, 0x1, !UP0 ;  /* 0x000000013f087887 */ /* 0x000fe4000c000000 */
[----:B------:R-:W-:Y:S01]  /*58c0*/  USHF.R.U32.HI UR6, URZ, 0x2, UR7 ;  /* 0x000000023f067899 */ /* 0x000fe20008011607 */
[----:B----4-:R-:W-:Y:S02]  /*58d0*/  IMAD.SHL.U32 R32, R0, 0x2, RZ ;  /* 0x0000000200207824 */ /* 0x010fe400078e00ff */
[----:B------:R4:W5:Y:S01]  /*58e0*/  LDL.LU R0, [R1+0x9c] ;  /* 0x00009c0001007983 */ /* 0x0009620000300800 */
[----:B------:R-:W-:Y:S02]  /*58f0*/  ULOP3.LUT UR4, UR4, UR8, URZ, 0x3c, !UPT ;  /* 0x0000000804047292 */ /* 0x000fe4000f8e3c3f */
[----:B------:R-:W-:Y:S01]  /*5900*/  UIMAD UR5, UR6, -0x5, UR5 ;  /* 0xfffffffb060578a4 */ /* 0x000fe2000f8e0205 */
[----:B------:R-:W-:Y:S01]  /*5910*/  SHF.R.S32.HI R33, RZ, 0x1f, R32 ;  /* 0x0000001fff217819 */ /* 0x000fe20000011420 */
[----:B------:R-:W-:Y:S01]  /*5920*/  @UP1 ULOP3.LUT UR4, UR4, 0x1, UR6, 0x78, !UPT ;  /* 0x0000000104041892 */ /* 0x000fe2000f8e7806 */
[----:B-1-3--:R-:W-:Y:S11]  /*5930*/  @!P1 BRA `(.L_x_38) ;  /* 0x000000a800c09947 */ /* 0x00aff60003800000 */
.L_x_325:
[----:B------:R3:W-:Y:S01]  /*5940*/  STL [R1+0xa4], R3 ;  /* 0x0000a40301007387 */ /* 0x0007e20000100800 */
[----:B------:R-:W-:Y:S01]  /*5950*/  ULDC.64 UR6, c[0x0][0x5d0] ;  /* 0x0001740000067ab9 */ /* 0x000fe20000000a00 */
[----:B------:R-:W-:Y:S02]  /*5960*/  ULDC UR8, c[0x0][0x284] ;  /* 0x0000a10000087ab9 */ /* 0x000fe40000000800 */
[----:B---3--:R-:W3:Y:S04]  /*5970*/  LDL.LU R3, [R1+0x84] ;  /* 0x0000840001037983 */ /* 0x008ee80000300800 */
[----:B------:R0:W-:Y:S04]  /*5980*/  STL [R1+0xa0], R2 ;  /* 0x0000a00201007387 */ /* 0x0001e80000100800 */
[----:B0-----:R-:W2:Y:S04]  /*5990*/  LDL R2, [R1+0x80] ;  /* 0x0000800001027983 */ /* 0x001ea80000100800 */
[----:B-----5:R0:W-:Y:S04]  /*59a0*/  STL [R1+0x9c], R0 ;  /* 0x00009c0001007387 */ /* 0x0201e80000100800 */
[----:B0-----:R-:W4:Y:S01]  /*59b0*/  LDL R0, [R1+0x70] ;  /* 0x0000700001007983 */ /* 0x001f220000100800 */
[----:B---3--:R-:W-:-:S03]  /*59c0*/  IMAD.SHL.U32 R37, R3, 0x100, RZ ;  /* 0x0000010003257824 */ /* 0x008fc600078e00ff */
[----:B------:R0:W5:Y:S01]  /*59d0*/  LDL.LU R3, [R1+0xa4] ;  /* 0x0000a40001037983 */ /* 0x0001620000300800 */
[----:B--2---:R-:W-:-:S03]  /*59e0*/  IMAD.SHL.U32 R34, R2, 0x40, RZ ;  /* 0x0000004002227824 */ /* 0x004fc600078e00ff */
[----:B------:R0:W5:Y:S01]  /*59f0*/  LDL.LU R2, [R1+0xa0] ;  /* 0x0000a00001027983 */ /* 0x0001620000300800 */
[----:B----4-:R-:W-:Y:S01]  /*5a00*/  SHF.R.S32.HI R38, RZ, 0x1f, R0 ;  /* 0x0000001fff267819 */ /* 0x010fe20000011400 */
[----:B-1----:R-:W-:-:S04]  /*5a10*/  IMAD.WIDE.U32 R24, R0, UR6, R32 ;  /* 0x0000000600187c25 */ /* 0x002fc8000f8e0020 */
[----:B------:R-:W-:-:S04]  /*5a20*/  IMAD R26, R38, UR6, RZ ;  /* 0x00000006261a7c24 */ /* 0x000fc8000f8e02ff */
[----:B------:R-:W-:Y:S02]  /*5a30*/  IMAD R27, R0, UR7, R26 ;  /* 0x00000007001b7c24 */ /* 0x000fe4000f8e021a */
[----:B------:R0:W5:Y:S01]  /*5a40*/  LDL.LU R0, [R1+0x9c] ;  /* 0x00009c0001007983 */ /* 0x0001620000300800 */
[----:B------:R-:W-:-:S04]  /*5a50*/  ISETP.GE.AND P1, PT, R34, UR8, PT ;  /* 0x0000000822007c0c */ /* 0x000fc8000bf26270 */
[C---:B------:R-:W-:Y:S02]  /*5a60*/  ISETP.GE.OR P1, PT, R37.reuse, R35, P1 ;  /* 0x000000232500720c */ /* 0x040fe40000f26670 */
[----:B------:R-:W-:Y:S02]  /*5a70*/  SHF.R.S32.HI R36, RZ, 0x1f, R37 ;  /* 0x0000001fff247819 */ /* 0x000fe40000011425 */
[----:B------:R-:W-:-:S04]  /*5a80*/  IADD3 R24, P2, R37, R24, RZ ;  /* 0x0000001825187210 */ /* 0x000fc80007f5e0ff */
[----:B------:R-:W-:-:S05]  /*5a90*/  IADD3.X R25, R36, R25, R27, P2, !PT ;  /* 0x0000001924197210 */ /* 0x000fca00017fe41b */
[----:B0-----:R-:W-:Y:S05]  /*5aa0*/  @P1 BRA `(.L_x_39) ;  /* 0x0000008c00d41947 */ /* 0x001fea0003800000 */
[----:B------:R0:W-:Y:S01]  /*5ab0*/  STL.64 [R1+0xa8], R4 ;  /* 0x0000a80401007387 */ /* 0x0001e20000100a00 */
[----:B------:R-:W1:Y:S01]  /*5ac0*/  LDC.64 R28, c[0x0][0x5c8] ;  /* 0x00017200ff1c7b82 */ /* 0x000e620000000a00 */
[----:B------:R-:W-:Y:S02]  /*5ad0*/  ULDC.64 UR6, c[0x0][0x5c0] ;  /* 0x0001700000067ab9 */ /* 0x000fe40000000a00 */
[----:B0-----:R-:W2:Y:S04]  /*5ae0*/  LDL.64 R4, [R1+0x90] ;  /* 0x0000900001047983 */ /* 0x001ea80000100a00 */
[----:B-----5:R0:W-:Y:S04]  /*5af0*/  STL [R1+0xa4], R3 ;  /* 0x0000a40301007387 */ /* 0x0201e80000100800 */
[----:B0-----:R-:W2:Y:S04]  /*5b00*/  LDL.LU R3, [R1+0x80] ;  /* 0x0000800001037983 */ /* 0x001ea80000300800 */
[----:B------:R0:W-:Y:S04]  /*5b10*/  STL [R1+0xa0], R2 ;  /* 0x0000a00201007387 */ /* 0x0001e80000100800 */
[----:B0-----:R-:W3:Y:S04]  /*5b20*/  LDL R2, [R1+0x88] ;  /* 0x0000880001027983 */ /* 0x001ee80000100800 */
[----:B------:R0:W-:Y:S04]  /*5b30*/  STL [R1+0x9c], R0 ;  /* 0x00009c0001007387 */ /* 0x0001e80000100800 */
[----:B0-----:R-:W4:Y:S01]  /*5b40*/  LDL R0, [R1+0x8c] ;  /* 0x00008c0001007983 */ /* 0x001f220000100800 */
[----:B--2---:R-:W-:-:S03]  /*5b50*/  IMAD.WIDE R30, R3, 0x40, R4 ;  /* 0x00000040031e7825 */ /* 0x004fc600078e0204 */
[----:B------:R0:W5:Y:S01]  /*5b60*/  LDL.LU.64 R4, [R1+0xa8] ;  /* 0x0000a80001047983 */ /* 0x0001620000300a00 */
[-C--:B-1----:R-:W-:Y:S02]  /*5b70*/  IMAD R26, R31, R28.reuse, RZ ;  /* 0x0000001c1f1a7224 */ /* 0x082fe400078e02ff */
[C---:B------:R-:W-:Y:S01]  /*5b80*/  IMAD.WIDE.U32 R24, R30.reuse, R28, R24 ;  /* 0x0000001c1e187225 */ /* 0x040fe200078e0018 */
[----:B------:R0:W5:Y:S03]  /*5b90*/  LDL.LU R3, [R1+0xa4] ;  /* 0x0000a40001037983 */ /* 0x0001660000300800 */
[----:B------:R-:W-:Y:S01]  /*5ba0*/  IMAD R27, R30, R29, R26 ;  /* 0x0000001d1e1b7224 */ /* 0x000fe200078e021a */
[----:B------:R-:W-:Y:S02]  /*5bb0*/  LEA R26, P1, R28, R24, 0x3 ;  /* 0x000000181c1a7211 */ /* 0x000fe400078218ff */
[----:B------:R-:W-:Y:S01]  /*5bc0*/  IADD3 R24, P2, R24, UR6, RZ ;  /* 0x0000000618187c10 */ /* 0x000fe2000ff5e0ff */
[----:B------:R-:W-:Y:S01]  /*5bd0*/  IMAD.IADD R27, R25, 0x1, R27 ;  /* 0x00000001191b7824 */ /* 0x000fe200078e021b */
[----:B------:R-:W-:-:S04]  /*5be0*/  IADD3 R26, P4, R26, UR6, RZ ;  /* 0x000000061a1a7c10 */ /* 0x000fc8000ff9e0ff */
[----:B------:R-:W-:Y:S01]  /*5bf0*/  LEA.HI.X R29, R28, R27, R29, 0x3, P1 ;  /* 0x0000001b1c1d7211 */ /* 0x000fe200008f1c1d */
[----:B---3--:R-:W-:Y:S01]  /*5c00*/  IMAD R28, R2, -0x2, R35 ;  /* 0xfffffffe021c7824 */ /* 0x008fe200078e0223 */
[----:B------:R-:W-:Y:S01]  /*5c10*/  FSETP.NEU.AND P1, PT, RZ, UR31, PT ;  /* 0x0000001fff007c0b */ /* 0x000fe2000bf2d000 */
[----:B------:R0:W5:Y:S01]  /*5c20*/  LDL.LU R2, [R1+0xa0] ;  /* 0x0000a00001027983 */ /* 0x0001620000300800 */
[----:B------:R-:W-:Y:S01]  /*5c30*/  IADD3.X R25, R27, UR7, RZ, P2, !PT ;  /* 0x000000071b197c10 */ /* 0x000fe200097fe4ff */
[----:B------:R-:W-:Y:S01]  /*5c40*/  BSSY B0, `(.L_x_39) ;  /* 0x00008db000007945 */ /* 0x000fe20003800000 */
[----:B------:R-:W-:Y:S01]  /*5c50*/  IADD3.X R27, R29, UR7, RZ, P4, !PT ;  /* 0x000000071d1b7c10 */ /* 0x000fe2000a7fe4ff */
[----:B----4-:R-:W-:Y:S02]  /*5c60*/  IMAD.IADD R39, R0, 0x1, -R34 ;  /* 0x0000000100277824 */ /* 0x010fe400078e0a22 */
[----:B------:R0:W5:Y:S01]  /*5c70*/  LDL.LU R0, [R1+0x9c] ;  /* 0x00009c0001007983 */ /* 0x0001620000300800 */
[----:B------:R-:W-:-:S05]  /*5c80*/  IMAD.IADD R34, R28, 0x1, -R37 ;  /* 0x000000011c227824 */ /* 0x000fca00078e0a25 */
[----:B------:R-:W-:Y:S05]  /*5c90*/  @!P1 BRA `(.L_x_40) ;  /* 0x0000006800dc9947 */ /* 0x000fea0003800000 */
[----:B-----5:R1:W-:Y:S01]  /*5ca0*/  STL [R1+0x9c], R0 ;  /* 0x00009c0001007387 */ /* 0x0203e20000100800 */
[----:B------:R-:W-:Y:S01]  /*5cb0*/  ULDC.64 UR6, c[0x0][0x5b8] ;  /* 0x00016e0000067ab9 */ /* 0x000fe20000000a00 */
[----:B------:R-:W-:Y:S02]  /*5cc0*/  ULDC.64 UR8, c[0x0][0x5a8] ;  /* 0x00016a0000087ab9 */ /* 0x000fe40000000a00 */
[----:B-1----:R-:W2:Y:S01]  /*5cd0*/  LDL.LU R0, [R1+0x70] ;  /* 0x0000700001007983 */ /* 0x002ea20000300800 */
[----:B------:R-:W-:Y:S01]  /*5ce0*/  IMAD R28, R38, UR6, RZ ;  /* 0x00000006261c7c24 */ /* 0x000fe2000f8e02ff */
[----:B------:R-:W-:Y:S01]  /*5cf0*/  BSSY B1, `(.L_x_41) ;  /* 0x0000011000017945 */ /* 0x000fe20003800000 */
[----:B--2---:R-:W-:-:S04]  /*5d00*/  IMAD.WIDE.U32 R32, R0, UR6, R32 ;  /* 0x0000000600207c25 */ /* 0x004fc8000f8e0020 */
[----:B------:R-:W-:Y:S01]  /*5d10*/  IMAD R29, R0, UR7, R28 ;  /* 0x00000007001d7c24 */ /* 0x000fe2000f8e021c */
[----:B------:R-:W-:Y:S01]  /*5d20*/  IADD3 R32, P1, R37, R32, RZ ;  /* 0x0000002025207210 */ /* 0x000fe20007f3e0ff */
[----:B------:R1:W5:Y:S01]  /*5d30*/  LDL.LU R0, [R1+0x9c] ;  /* 0x00009c0001007983 */ /* 0x0003620000300800 */
[----:B------:R-:W-:Y:S02]  /*5d40*/  ULDC.64 UR6, c[0x0][0x5b0] ;  /* 0x00016c0000067ab9 */ /* 0x000fe40000000a00 */
[----:B------:R-:W-:Y:S01]  /*5d50*/  IADD3.X R33, R36, R33, R29, P1, !PT ;  /* 0x0000002124217210 */ /* 0x000fe20000ffe41d */
[----:B------:R-:W-:Y:S01]  /*5d60*/  IMAD R35, R31, UR6, RZ ;  /* 0x000000061f237c24 */ /* 0x000fe2000f8e02ff */
[----:B------:R-:W-:Y:S01]  /*5d70*/  ISETP.GE.AND P1, PT, R39, 0x1, PT ;  /* 0x000000012700780c */ /* 0x000fe20003f26270 */
[----:B------:R-:W-:-:S03]  /*5d80*/  IMAD.WIDE.U32 R28, R30, UR6, R32 ;  /* 0x000000061e1c7c25 */ /* 0x000fc6000f8e0020 */
[----:B------:R-:W-:Y:S01]  /*5d90*/  ISETP.LT.OR P5, PT, R34, 0x1, !P1 ;  /* 0x000000012200780c */ /* 0x000fe20004fa1670 */
[----:B------:R-:W-:Y:S01]  /*5da0*/  IMAD R35, R30, UR7, R35 ;  /* 0x000000071e237c24 */ /* 0x000fe2000f8e0223 */
[----:B------:R-:W-:-:S04]  /*5db0*/  IADD3 R28, P2, R28, UR8, RZ ;  /* 0x000000081c1c7c10 */ /* 0x000fc8000ff5e0ff */
[--C-:B------:R-:W-:Y:S02]  /*5dc0*/  IADD3.X R29, R29, UR9, R35.reuse, P2, !PT ;  /* 0x000000091d1d7c10 */ /* 0x100fe400097fe423 */
[----:B------:R-:W-:-:S05]  /*5dd0*/  PRMT R35, RZ, 0x7610, R35 ;  /* 0x00007610ff237816 */ /* 0x000fca0000000023 */
[----:B-1----:R-:W-:Y:S05]  /*5de0*/  @P5 BRA `(.L_x_42) ;  /* 0x0000000000045947 */ /* 0x002fea0003800000 */
[----:B------:R1:W5:Y:S02]  /*5df0*/  LDG.E.U8 R35, desc[UR20][R28.64] ;  /* 0x000000141c237981 */ /* 0x000364000c1e1100 */
.L_x_42:
[----:B------:R-:W-:Y:S05]  /*5e00*/  BSYNC B1 ;  /* 0x0000000000017941 */ /* 0x000fea0003800000 */
.L_x_41:
[----:B-----5:R-:W-:Y:S01]  /*5e10*/  LOP3.LUT R35, R35, 0xff, RZ, 0xc0, !PT ;  /* 0x000000ff23237812 */ /* 0x020fe200078ec0ff */
[----:B------:R-:W-:Y:S01]  /*5e20*/  BSSY B1, `(.L_x_43) ;  /* 0x000000b000017945 */ /* 0x000fe20003800000 */
[----:B------:R-:W-:Y:S02]  /*5e30*/  ISETP.LT.OR P4, PT, R34, 0x2, !P1 ;  /* 0x000000022200780c */ /* 0x000fe40004f81670 */
[----:B------:R-:W-:-:S05]  /*5e40*/  F2FP.F16.E5M2.UNPACK_B R35, R35 ;  /* 0x00000023ff23723e */ /* 0x000fca00020004ff */
[----:B------:R-:W-:-:S05]  /*5e50*/  HADD2.F32 R35, -RZ, R35.H0_H0 ;  /* 0x20000023ff237230 */ /* 0x000fca0000004100 */
[----:B------:R-:W-:-:S04]  /*5e60*/  FMUL R35, R35, UR31 ;  /* 0x0000001f23237c20 */ /* 0x000fc80008400000 */
[----:B------:R-:W-:-:S05]  /*5e70*/  FFMA R35, R228, UR32, R35 ;  /* 0x00000020e4237c23 */ /* 0x000fca0008000023 */
[----:B------:R-:W-:Y:S02]  /*5e80*/  F2FP.SATFINITE.E5M2.F32.PACK_AB_MERGE_C R37, RZ, R35, RZ ;  /* 0x00000023ff25723e */ /* 0x000fe400048060ff */
[----:B------:R-:W-:-:S03]  /*5e90*/  PRMT R35, RZ, 0x7610, R35 ;  /* 0x00007610ff237816 */ /* 0x000fc60000000023 */
[----:B------:R2:W-:Y:S01]  /*5ea0*/  @!P5 STG.E.U8 desc[UR20][R24.64], R37 ;  /* 0x000000251800d986 */ /* 0x0005e2000c101114 */
[----:B------:R-:W-:Y:S05]  /*5eb0*/  @P4 BRA `(.L_x_44) ;  /* 0x0000000000044947 */ /* 0x000fea0003800000 */
[----:B------:R3:W5:Y:S02]  /*5ec0*/  LDG.E.U8 R35, desc[UR20][R28.64+0x1] ;  /* 0x000001141c237981 */ /* 0x000764000c1e1100 */
.L_x_44:
[----:B------:R-:W-:Y:S05]  /*5ed0*/  BSYNC B1 ;  /* 0x0000000000017941 */ /* 0x000fea0003800000 */
.L_x_43:
[----:B-----5:R-:W-:Y:S01]  /*5ee0*/  LOP3.LUT R35, R35, 0xff, RZ, 0xc0, !PT ;  /* 0x000000ff23237812 */ /* 0x020fe200078ec0ff */
[----:B------:R-:W-:Y:S01]  /*5ef0*/  BSSY B1, `(.L_x_45) ;  /* 0x0000013000017945 */ /* 0x000fe20003800000 */
[----:B--2---:R-:W-:Y:S02]  /*5f00*/  IADD3 R37, P2, R30, 0x8, RZ ;  /* 0x000000081e257810 */ /* 0x004fe40007f5e0ff */
[----:B------:R-:W-:-:S03]  /*5f10*/  F2FP.F16.E5M2.UNPACK_B R35, R35 ;  /* 0x00000023ff23723e */ /* 0x000fc600020004ff */
[----:B------:R-:W-:Y:S01]  /*5f20*/  IMAD.X R31, RZ, RZ, R31, P2 ;  /* 0x000000ffff1f7224 */ /* 0x000fe200010e061f */
[----:B------:R-:W-:Y:S01]  /*5f30*/  ISETP.GE.AND P2, PT, R39, 0x9, PT ;  /* 0x000000092700780c */ /* 0x000fe20003f46270 */
[----:B------:R-:W-:Y:S02]  /*5f40*/  HADD2.F32 R35, -RZ, R35.H0_H0 ;  /* 0x20000023ff237230 */ /* 0x000fe40000004100 */
[----:B------:R-:W-:Y:S01]  /*5f50*/  IMAD R36, R31, UR6, RZ ;  /* 0x000000061f247c24 */ /* 0x000fe2000f8e02ff */
[----:B------:R-:W-:Y:S01]  /*5f60*/  ISETP.LT.OR P5, PT, R34, 0x1, !P2 ;  /* 0x000000012200780c */ /* 0x000fe200057a1670 */
[----:B------:R-:W-:-:S04]  /*5f70*/  IMAD.WIDE.U32 R32, R37, UR6, R32 ;  /* 0x0000000625207c25 */ /* 0x000fc8000f8e0020 */
[----:B------:R-:W-:Y:S01]  /*5f80*/  FMUL R30, R35, UR31 ;  /* 0x0000001f231e7c20 */ /* 0x000fe20008400000 */
[----:B------:R-:W-:-:S03]  /*5f90*/  IMAD R37, R37, UR7, R36 ;  /* 0x0000000725257c24 */ /* 0x000fc6000f8e0224 */
[----:B------:R-:W-:Y:S01]  /*5fa0*/  FFMA R227, R227, UR32, R30 ;  /* 0x00000020e3e37c23 */ /* 0x000fe2000800001e */
[----:B------:R-:W-:Y:S02]  /*5fb0*/  IADD3 R30, P6, R32, UR8, RZ ;  /* 0x00000008201e7c10 */ /* 0x000fe4000ffde0ff */
[----:B------:R-:W-:Y:S02]  /*5fc0*/  PRMT R32, RZ, 0x7610, R32 ;  /* 0x00007610ff207816 */ /* 0x000fe40000000020 */
[----:B------:R-:W-:Y:S02]  /*5fd0*/  F2FP.SATFINITE.E5M2.F32.PACK_AB_MERGE_C R227, RZ, R227, RZ ;  /* 0x000000e3ffe3723e */ /* 0x000fe400048060ff */
[----:B------:R-:W-:-:S03]  /*5fe0*/  IADD3.X R31, R33, UR9, R37, P6, !PT ;  /* 0x00000009211f7c10 */ /* 0x000fc6000b7fe425 */
[----:B------:R2:W-:Y:S01]  /*5ff0*/  @!P4 STG.E.U8 desc[UR20][R24.64+0x1], R227 ;  /* 0x000001e31800c986 */ /* 0x0005e2000c101114 */
[----:B------:R-:W-:Y:S05]  /*6000*/  @P5 BRA `(.L_x_46) ;  /* 0x0000000000045947 */ /* 0x000fea0003800000 */
[----:B------:R4:W5:Y:S02]  /*6010*/  LDG.E.U8 R32, desc[UR20][R30.64] ;  /* 0x000000141e207981 */ /* 0x000964000c1e1100 */
.L_x_46:
[----:B------:R-:W-:Y:S05]  /*6020*/  BSYNC B1 ;  /* 0x0000000000017941 */ /* 0x000fea0003800000 */
.L_x_45:
[----:B-----5:R-:W-:Y:S01]  /*6030*/  LOP3.LUT R32, R32, 0xff, RZ, 0xc0, !PT ;  /* 0x000000ff20207812 */ /* 0x020fe200078ec0ff */
[----:B------:R-:W-:Y:S01]  /*6040*/  BSSY B1, `(.L_x_47) ;  /* 0x000000b000017945 */ /* 0x000fe20003800000 */
[----:B------:R-:W-:Y:S02]  /*6050*/  ISETP.LT.OR P4, PT, R34, 0x2, !P2 ;  /* 0x000000022200780c */ /* 0x000fe40005781670 */
[----:B------:R-:W-:-:S05]  /*6060*/  F2FP.F16.E5M2.UNPACK_B R32, R32 ;  /* 0x00000020ff20723e */ /* 0x000fca00020004ff */
[----:B------:R-:W-:-:S05]  /*6070*/  HADD2.F32 R32, -RZ, R32.H0_H0 ;  /* 0x20000020ff207230 */ /* 0x000fca0000004100 */
[----:B------:R-:W-:Y:S01]  /*6080*/  FMUL R33, R32, UR31 ;  /* 0x0000001f20217c20 */ /* 0x000fe20008400000 */
[----:B------:R-:W-:-:S03]  /*6090*/  PRMT R32, RZ, 0x7610, R32 ;  /* 0x00007610ff207816 */ /* 0x000fc60000000020 */
[----:B------:R-:W-:-:S05]  /*60a0*/  FFMA R33, R226, UR32, R33 ;  /* 0x00000020e2217c23 */ /* 0x000fca0008000021 */
[----:B------:R-:W-:-:S05]  /*60b0*/  F2FP.SATFINITE.E5M2.F32.PACK_AB_MERGE_C R33, RZ, R33, RZ ;  /* 0x00000021ff21723e */ /* 0x000fca00048060ff */
[----:B------:R0:W-:Y:S01]  /*60c0*/  @!P5 STG.E.U8 desc[UR20][R26.64], R33 ;  /* 0x000000211a00d986 */ /* 0x0001e2000c101114 */
[----:B------:R-:W-:Y:S05]  /*60d0*/  @P4 BRA `(.L_x_48) ;  /* 0x0000000000044947 */ /* 0x000fea0003800000 */
[----:B------:R0:W5:Y:S02]  /*60e0*/  LDG.E.U8 R32, desc[UR20][R30.64+0x1] ;  /* 0x000001141e207981 */ /* 0x000164000c1e1100 */
.L_x_48:
[----:B------:R-:W-:Y:S05]  /*60f0*/  BSYNC B1 ;  /* 0x0000000000017941 */ /* 0x000fea0003800000 */
.L_x_47:
[----:B-----5:R-:W-:Y:S01]  /*6100*/  LOP3.LUT R32, R32, 0xff, RZ, 0xc0, !PT ;  /* 0x000000ff20207812 */ /* 0x020fe200078ec0ff */
[----:B------:R-:W-:Y:S01]  /*6110*/  BSSY B1, `(.L_x_49) ;  /* 0x000000b000017945 */ /* 0x000fe20003800000 */
[----:B------:R-:W-:Y:S02]  /*6120*/  ISETP.LT.OR P5, PT, R34, 0x9, !P1 ;  /* 0x000000092200780c */ /* 0x000fe40004fa1670 */
[----:B------:R-:W-:-:S05]  /*6130*/  F2FP.F16.E5M2.UNPACK_B R32, R32 ;  /* 0x00000020ff20723e */ /* 0x000fca00020004ff */
[----:B------:R-:W-:-:S05]  /*6140*/  HADD2.F32 R32, -RZ, R32.H0_H0 ;  /* 0x20000020ff207230 */ /* 0x000fca0000004100 */
[----:B------:R-:W-:-:S04]  /*6150*/  FMUL R32, R32, UR31 ;  /* 0x0000001f20207c20 */ /* 0x000fc80008400000 */
[----:B------:R-:W-:-:S05]  /*6160*/  FFMA R32, R225, UR32, R32 ;  /* 0x00000020e1207c23 */ /* 0x000fca0008000020 */
[----:B0-----:R-:W-:Y:S02]  /*6170*/  F2FP.SATFINITE.E5M2.F32.PACK_AB_MERGE_C R33, RZ, R32, RZ ;  /* 0x00000020ff21723e */ /* 0x001fe400048060ff */
[----:B------:R-:W-:-:S03]  /*6180*/  PRMT R32, RZ, 0x7610, R32 ;  /* 0x00007610ff207816 */ /* 0x000fc60000000020 */
[----:B------:R0:W-:Y:S01]  /*6190*/  @!P4 STG.E.U8 desc[UR20][R26.64+0x1], R33 ;  /* 0x000001211a00c986 */ /* 0x0001e2000c101114 */
[----:B------:R-:W-:Y:S05]  /*61a0*/  @P5 BRA `(.L_x_50) ;  /* 0x0000000000045947 */ /* 0x000fea0003800000 */
[----:B------:R0:W5:Y:S02]  /*61b0*/  LDG.E.U8 R32, desc[UR20][R28.64+0x8] ;  /* 0x000008141c207981 */ /* 0x000164000c1e1100 */
.L_x_50:
[----:B------:R-:W-:Y:S05]  /*61c0*/  BSYNC B1 ;  /* 0x0000000000017941 */ /* 0x000fea0003800000 */
.L_x_49:
[----:B-----5:R-:W-:Y:S01]  /*61d0*/  LOP3.LUT R32, R32, 0xff, RZ, 0xc0, !PT ;  /* 0x000000ff20207812 */ /* 0x020fe200078ec0ff */
[----:B------:R-:W-:Y:S01]  /*61e0*/  BSSY B1, `(.L_x_51) ;  /* 0x000000b000017945 */ /* 0x000fe20003800000 */
[----:B------:R-:W-:Y:S02]  /*61f0*/  ISETP.LT.OR P4, PT, R34, 0xa, !P1 ;  /* 0x0000000a2200780c */ /* 0x000fe40004f81670 */
[----:B------:R-:W-:-:S05]  /*6200*/  F2FP.F16.E5M2.UNPACK_B R32, R32 ;  /* 0x00000020ff20723e */ /* 0x000fca00020004ff */
[----:B------:R-:W-:-:S05]  /*6210*/  HADD2.F32 R32, -RZ, R32.H0_H0 ;  /* 0x20000020ff207230 */ /* 0x000fca0000004100 */
[----:B0-----:R-:W-:Y:S01]  /*6220*/  FMUL R33, R32, UR31 ;  /* 0x0000001f20217c20 */ /* 0x001fe20008400000 */
[----:B------:R-:W-:-:S03]  /*6230*/  PRMT R32, RZ, 0x7610, R32 ;  /* 0x00007610ff207816 */ /* 0x000fc60000000020 */
[----:B------:R-:W-:-:S05]  /*6240*/  FFMA R33, R224, UR32, R33 ;  /* 0x00000020e0217c23 */ /* 0x000fca0008000021 */
[----:B------:R-:W-:-:S05]  /*6250*/  F2FP.SATFINITE.E5M2.F32.PACK_AB_MERGE_C R33, RZ, R33, RZ ;  /* 0x00000021ff21723e */ /* 0x000fca00048060ff */
[----:B------:R0:W-:Y:S01]  /*6260*/  @!P5 STG.E.U8 desc[UR20][R24.64+0x8], R33 ;  /* 0x000008211800d986 */ /* 0x0001e2000c101114 */
[----:B------:R-:W-:Y:S05]  /*6270*/  @P4 BRA `(.L_x_52) ;  /* 0x0000000000044947 */ /* 0x000fea0003800000 */
[----:B------:R0:W5:Y:S02]  /*6280*/  LDG.E.U8 R32, desc[UR20][R28.64+0x9] ;  /* 0x000009141c207981 */ /* 0x000164000c1e1100 */
.L_x_52:
[----:B------:R-:W-:Y:S05]  /*6290*/  BSYNC B1 ;  /* 0x0000000000017941 */ /* 0x000fea0003800000 */
.L_x_51:
        /* <DEDUP_REMOVED lines=12> */
.L_x_54:
[----:B------:R-:W-:Y:S05]  /*6360*/  BSYNC B1 ;  /* 0x0000000000017941 */ /* 0x000fea0003800000 */
.L_x_53:
        /* <DEDUP_REMOVED lines=12> */
.L_x_56:
[----:B------:R-:W-:Y:S05]  /*6430*/  BSYNC B1 ;  /* 0x0000000000017941 */ /* 0x000fea0003800000 */
.L_x_55:
        /* <DEDUP_REMOVED lines=12> */
.L_x_58:
[----:B------:R-:W-:Y:S05]  /*6500*/  BSYNC B1 ;  /* 0x0000000000017941 */ /* 0x000fea0003800000 */
.L_x_57:
        /* <DEDUP_REMOVED lines=12> */
.L_x_60:
[----:B------:R-:W-:Y:S05]  /*65d0*/  BSYNC B1 ;  /* 0x0000000000017941 */ /* 0x000fea0003800000 */
.L_x_59:
        /* <DEDUP_REMOVED lines=12> */
.L_x_62:
[----:B------:R-:W-:Y:S05]  /*66a0*/  BSYNC B1 ;  /* 0x0000000000017941 */ /* 0x000fea0003800000 */
.L_x_61:
        /* <DEDUP_REMOVED lines=12> */
.L_x_64:
[----:B------:R-:W-:Y:S05]  /*6770*/  BSYNC B1 ;  /* 0x0000000000017941 */ /* 0x000fea0003800000 */
.L_x_63:
        /* <DEDUP_REMOVED lines=12> */
.L_x_66:
[----:B------:R-:W-:Y:S05]  /*6840*/  BSYNC B1 ;  /* 0x0000000000017941 */ /* 0x000fea0003800000 */
.L_x_65:
        /* <DEDUP_REMOVED lines=12> */
.L_x_68:
[----:B------:R-:W-:Y:S05]  /*6910*/  BSYNC B1 ;  /* 0x0000000000017941 */ /* 0x000fea0003800000 */
.L_x_67:
        /* <DEDUP_REMOVED lines=12> */
.L_x_70:
[----:B------:R-:W-:Y:S05]  /*69e0*/  BSYNC B1 ;  /* 0x0000000000017941 */ /* 0x000fea0003800000 */
.L_x_69:
        /* <DEDUP_REMOVED lines=12> */
.L_x_72:
[----:B------:R-:W-:Y:S05]  /*6ab0*/  BSYNC B1 ;  /* 0x0000000000017941 */ /* 0x000fea0003800000 */
.L_x_71:
        /* <DEDUP_REMOVED lines=12> */
.L_x_74:
[----:B------:R-:W-:Y:S05]  /*6b80*/  BSYNC B1 ;  /* 0x0000000000017941 */ /* 0x000fea0003800000 */
.L_x_73:
        /* <DEDUP_REMOVED lines=12> */
.L_x_76:
[----:B------:R-:W-:Y:S05]  /*6c50*/  BSYNC B1 ;  /* 0x0000000000017941 */ /* 0x000fea0003800000 */
.L_x_75:
        /* <DEDUP_REMOVED lines=12> */
.L_x_78:
[----:B------:R-:W-:Y:S05]  /*6d20*/  BSYNC B1 ;  /* 0x0000000000017941 */ /* 0x000fea0003800000 */
.L_x_77:
        /* <DEDUP_REMOVED lines=12> */
.L_x_80:
[----:B------:R-:W-:Y:S05]  /*6df0*/  BSYNC B1 ;  /* 0x0000000000017941 */ /* 0x000fea0003800000 */
.L_x_79:
        /* <DEDUP_REMOVED lines=12> */
.L_x_82:
[----:B------:R-:W-:Y:S05]  /*6ec0*/  BSYNC B1 ;  /* 0x0000000000017941 */ /* 0x000fea0003800000 */
.L_x_81:
        /* <DEDUP_REMOVED lines=12> */
.L_x_84:
[----:B------:R-:W-:Y:S05]  /*6f90*/  BSYNC B1 ;  /* 0x0000000000017941 */ /* 0x000fea0003800000 */
.L_x_83:
        /* <DEDUP_REMOVED lines=12> */
.L_x_86:
[----:B------:R-:W-:Y:S05]  /*7060*/  BSYNC B1 ;  /* 0x0000000000017941 */ /* 0x000fea0003800000 */
.L_x_85:
        /* <DEDUP_REMOVED lines=12> */
.L_x_88:
[----:B------:R-:W-:Y:S05]  /*7130*/  BSYNC B1 ;  /* 0x0000000000017941 */ /* 0x000fea0003800000 */
.L_x_87:
        /* <DEDUP_REMOVED lines=12> */
.L_x_90:
[----:B------:R-:W-:Y:S05]  /*7200*/  BSYNC B1 ;  /* 0x0000000000017941 */ /* 0x000fea0003800000 */
.L_x_89:
        /* <DEDUP_REMOVED lines=12> */
.L_x_92:
[----:B------:R-:W-:Y:S05]  /*72d0*/  BSYNC B1 ;  /* 0x0000000000017941 */ /* 0x000fea0003800000 */
.L_x_91:
        /* <DEDUP_REMOVED lines=12> */
.L_x_94:
[----:B------:R-:W-:Y:S05]  /*73a0*/  BSYNC B1 ;  /* 0x0000000000017941 */ /* 0x000fea0003800000 */
.L_x_93:
        /* <DEDUP_REMOVED lines=12> */
.L_x_96:
[----:B------:R-:W-:Y:S05]  /*7470*/  BSYNC B1 ;  /* 0x0000000000017941 */ /* 0x000fea0003800000 */
.L_x_95:
        /* <DEDUP_REMOVED lines=12> */
.L_x_98:
[----:B------:R-:W-:Y:S05]  /*7540*/  BSYNC B1 ;  /* 0x0000000000017941 */ /* 0x000fea0003800000 */
.L_x_97:
        /* <DEDUP_REMOVED lines=12> */
.L_x_100:
[----:B------:R-:W-:Y:S05]  /*7610*/  BSYNC B1 ;  /* 0x0000000000017941 */ /* 0x000fea0003800000 */
.L_x_99:
        /* <DEDUP_REMOVED lines=12> */
.L_x_102:
[----:B------:R-:W-:Y:S05]  /*76e0*/  BSYNC B1 ;  /* 0x0000000000017941 */ /* 0x000fea0003800000 */
.L_x_101:
        /* <DEDUP_REMOVED lines=12> */
.L_x_104:
[----:B------:R-:W-:Y:S05]  /*77b0*/  BSYNC B1 ;  /* 0x0000000000017941 */ /* 0x000fea0003800000 */
.L_x_103:
        /* <DEDUP_REMOVED lines=12> */
.L_x_106:
[----:B------:R-:W-:Y:S05]  /*7880*/  BSYNC B1 ;  /* 0x0000000000017941 */ /* 0x000fea0003800000 */
.L_x_105:
        /* <DEDUP_REMOVED lines=12> */
.L_x_108:
[----:B------:R-:W-:Y:S05]  /*7950*/  BSYNC B1 ;  /* 0x0000000000017941 */ /* 0x000fea0003800000 */
.L_x_107:
        /* <DEDUP_REMOVED lines=12> */
.L_x_110:
[----:B------:R-:W-:Y:S05]  /*7a20*/  BSYNC B1 ;  /* 0x0000000000017941 */ /* 0x000fea0003800000 */
.L_x_109:
        /* <DEDUP_REMOVED lines=12> */
.L_x_112:
[----:B------:R-:W-:Y:S05]  /*7af0*/  BSYNC B1 ;  /* 0x0000000000017941 */ /* 0x000fea0003800000 */
.L_x_111:
        /* <DEDUP_REMOVED lines=12> */
.L_x_114:
[----:B------:R-:W-:Y:S05]  /*7bc0*/  BSYNC B1 ;  /* 0x0000000000017941 */ /* 0x000fea0003800000 */
.L_x_113:
        /* <DEDUP_REMOVED lines=12> */
.L_x_116:
[----:B------:R-:W-:Y:S05]  /*7c90*/  BSYNC B1 ;  /* 0x0000000000017941 */ /* 0x000fea0003800000 */
.L_x_115:
        /* <DEDUP_REMOVED lines=12> */
.L_x_118:
[----:B------:R-:W-:Y:S05]  /*7d60*/  BSYNC B1 ;  /* 0x0000000000017941 */ /* 0x000fea0003800000 */
.L_x_117:
        /* <DEDUP_REMOVED lines=12> */
.L_x_120:
[----:B------:R-:W-:Y:S05]  /*7e30*/  BSYNC B1 ;  /* 0x0000000000017941 */ /* 0x000fea0003800000 */
.L_x_119:
        /* <DEDUP_REMOVED lines=12> */
.L_x_122:
[----:B------:R-:W-:Y:S05]  /*7f00*/  BSYNC B1 ;  /* 0x0000000000017941 */ /* 0x000fea0003800000 */
.L_x_121:
        /* <DEDUP_REMOVED lines=12> */
.L_x_124:
[----:B------:R-:W-:Y:S05]  /*7fd0*/  BSYNC B1 ;  /* 0x0000000000017941 */ /* 0x000fea0003800000 */
.L_x_123:
        /* <DEDUP_REMOVED lines=12> */
.L_x_126:
[----:B------:R-:W-:Y:S05]  /*80a0*/  BSYNC B1 ;  /* 0x0000000000017941 */ /* 0x000fea0003800000 */
.L_x_125:
        /* <DEDUP_REMOVED lines=12> */
.L_x_128:
[----:B------:R-:W-:Y:S05]  /*8170*/  BSYNC B1 ;  /* 0x0000000000017941 */ /* 0x000fea0003800000 */
.L_x_127:
        /* <DEDUP_REMOVED lines=12> */
.L_x_130:
[----:B------:R-:W-:Y:S05]  /*8240*/  BSYNC B1 ;  /* 0x0000000000017941 */ /* 0x000fea0003800000 */
.L_x_129:
        /* <DEDUP_REMOVED lines=12> */
.L_x_132:
[----:B------:R-:W-:Y:S05]  /*8310*/  BSYNC B1 ;  /* 0x0000000000017941 */ /* 0x000fea0003800000 */
.L_x_131:
        /* <DEDUP_REMOVED lines=12> */
.L_x_134:
[----:B------:R-:W-:Y:S05]  /*83e0*/  BSYNC B1 ;  /* 0x0000000000017941 */ /* 0x000fea0003800000 */
.L_x_133:
        /* <DEDUP_REMOVED lines=12> */
.L_x_136:
[----:B------:R-:W-:Y:S05]  /*84b0*/  BSYNC B1 ;  /* 0x0000000000017941 */ /* 0x000fea0003800000 */
.L_x_135:
        /* <DEDUP_REMOVED lines=12> */
.L_x_138:
[----:B------:R-:W-:Y:S05]  /*8580*/  BSYNC B1 ;  /* 0x0000000000017941 */ /* 0x000fea0003800000 */
.L_x_137:
        /* <DEDUP_REMOVED lines=12> */
.L_x_140:
[----:B------:R-:W-:Y:S05]  /*8650*/  BSYNC B1 ;  /* 0x0000000000017941 */ /* 0x000fea0003800000 */
.L_x_139:
        /* <DEDUP_REMOVED lines=12> */
.L_x_142:
[----:B------:R-:W-:Y:S05]  /*8720*/  BSYNC B1 ;  /* 0x0000000000017941 */ /* 0x000fea0003800000 */
.L_x_141:
        /* <DEDUP_REMOVED lines=12> */
.L_x_144:
[----:B------:R-:W-:Y:S05]  /*87f0*/  BSYNC B1 ;  /* 0x0000000000017941 */ /* 0x000fea0003800000 */
.L_x_143:
        /* <DEDUP_REMOVED lines=12> */
.L_x_146:
[----:B------:R-:W-:Y:S05]  /*88c0*/  BSYNC B1 ;  /* 0x0000000000017941 */ /* 0x000fea0003800000 */
.L_x_145:
        /* <DEDUP_REMOVED lines=12> */
.L_x_148:
[----:B------:R-:W-:Y:S05]  /*8990*/  BSYNC B1 ;  /* 0x0000000000017941 */ /* 0x000fea0003800000 */
.L_x_147:
        /* <DEDUP_REMOVED lines=12> */
.L_x_150:
[----:B------:R-:W-:Y:S05]  /*8a60*/  BSYNC B1 ;  /* 0x0000000000017941 */ /* 0x000fea0003800000 */
.L_x_149:
        /* <DEDUP_REMOVED lines=12> */
.L_x_152:
[----:B------:R-:W-:Y:S05]  /*8b30*/  BSYNC B1 ;  /* 0x0000000000017941 */ /* 0x000fea0003800000 */
.L_x_151:
        /* <DEDUP_REMOVED lines=12> */
.L_x_154:
[----:B------:R-:W-:Y:S05]  /*8c00*/  BSYNC B1 ;  /* 0x0000000000017941 */ /* 0x000fea0003800000 */
.L_x_153:
        /* <DEDUP_REMOVED lines=12> */
.L_x_156:
[----:B------:R-:W-:Y:S05]  /*8cd0*/  BSYNC B1 ;  /* 0x0000000000017941 */ /* 0x000fea0003800000 */
.L_x_155:
        /* <DEDUP_REMOVED lines=12> */
.L_x_158:
[----:B------:R-:W-:Y:S05]  /*8da0*/  BSYNC B1 ;  /* 0x0000000000017941 */ /* 0x000fea0003800000 */
.L_x_157:
        /* <DEDUP_REMOVED lines=12> */
.L_x_160:
[----:B------:R-:W-:Y:S05]  /*8e70*/  BSYNC B1 ;  /* 0x0000000000017941 */ /* 0x000fea0003800000 */
.L_x_159:
        /* <DEDUP_REMOVED lines=12> */
.L_x_162:
[----:B------:R-:W-:Y:S05]  /*8f40*/  BSYNC B1 ;  /* 0x0000000000017941 */ /* 0x000fea0003800000 */
.L_x_161:
        /* <DEDUP_REMOVED lines=12> */
.L_x_164:
[----:B------:R-:W-:Y:S05]  /*9010*/  BSYNC B1 ;  /* 0x0000000000017941 */ /* 0x000fea0003800000 */
.L_x_163:
        /* <DEDUP_REMOVED lines=12> */
.L_x_166:
[----:B------:R-:W-:Y:S05]  /*90e0*/  BSYNC B1 ;  /* 0x0000000000017941 */ /* 0x000fea0003800000 */
.L_x_165:
        /* <DEDUP_REMOVED lines=12> */
.L_x_168:
[----:B------:R-:W-:Y:S05]  /*91b0*/  BSYNC B1 ;  /* 0x0000000000017941 */ /* 0x000fea0003800000 */
.L_x_167:
        /* <DEDUP_REMOVED lines=12> */
.L_x_170:
[----:B------:R-:W-:Y:S05]  /*9280*/  BSYNC B1 ;  /* 0x0000000000017941 */ /* 0x000fea0003800000 */
.L_x_169:
        /* <DEDUP_REMOVED lines=12> */
.L_x_172:
[----:B------:R-:W-:Y:S05]  /*9350*/  BSYNC B1 ;  /* 0x0000000000017941 */ /* 0x000fea0003800000 */
.L_x_171:
        /* <DEDUP_REMOVED lines=12> */
.L_x_174:
[----:B------:R-:W-:Y:S05]  /*9420*/  BSYNC B1 ;  /* 0x0000000000017941 */ /* 0x000fea0003800000 */
.L_x_173:
        /* <DEDUP_REMOVED lines=12> */
.L_x_176:
[----:B------:R-:W-:Y:S05]  /*94f0*/  BSYNC B1 ;  /* 0x0000000000017941 */ /* 0x000fea0003800000 */
.L_x_175:
        /* <DEDUP_REMOVED lines=12> */
.L_x_178:
[----:B------:R-:W-:Y:S05]  /*95c0*/  BSYNC B1 ;  /* 0x0000000000017941 */ /* 0x000fea0003800000 */
.L_x_177:
        /* <DEDUP_REMOVED lines=12> */
.L_x_180:
[----:B------:R-:W-:Y:S05]  /*9690*/  BSYNC B1 ;  /* 0x0000000000017941 */ /* 0x000fea0003800000 */
.L_x_179:
        /* <DEDUP_REMOVED lines=12> */
.L_x_182:
[----:B------:R-:W-:Y:S05]  /*9760*/  BSYNC B1 ;  /* 0x0000000000017941 */ /* 0x000fea0003800000 */
.L_x_181:
        /* <DEDUP_REMOVED lines=12> */
.L_x_184:
[----:B------:R-:W-:Y:S05]  /*9830*/  BSYNC B1 ;  /* 0x0000000000017941 */ /* 0x000fea0003800000 */
.L_x_183:
        /* <DEDUP_REMOVED lines=12> */
.L_x_186:
[----:B------:R-:W-:Y:S05]  /*9900*/  BSYNC B1 ;  /* 0x0000000000017941 */ /* 0x000fea0003800000 */
.L_x_185:
        /* <DEDUP_REMOVED lines=12> */
.L_x_188:
[----:B------:R-:W-:Y:S05]  /*99d0*/  BSYNC B1 ;  /* 0x0000000000017941 */ /* 0x000fea0003800000 */
.L_x_187:
        /* <DEDUP_REMOVED lines=12> */
.L_x_190:
[----:B------:R-:W-:Y:S05]  /*9aa0*/  BSYNC B1 ;  /* 0x0000000000017941 */ /* 0x000fea0003800000 */
.L_x_189:
        /* <DEDUP_REMOVED lines=12> */
.L_x_192:
[----:B------:R-:W-:Y:S05]  /*9b70*/  BSYNC B1 ;  /* 0x0000000000017941 */ /* 0x000fea0003800000 */
.L_x_191:
        /* <DEDUP_REMOVED lines=12> */
.L_x_194:
[----:B------:R-:W-:Y:S05]  /*9c40*/  BSYNC B1 ;  /* 0x0000000000017941 */ /* 0x000fea0003800000 */
.L_x_193:
        /* <DEDUP_REMOVED lines=12> */
.L_x_196:
[----:B------:R-:W-:Y:S05]  /*9d10*/  BSYNC B1 ;  /* 0x0000000000017941 */ /* 0x000fea0003800000 */
.L_x_195:
[----:B-----5:R-:W-:Y:S01]  /*9d20*/  LOP3.LUT R32, R32, 0xff, RZ, 0xc0, !PT ;  /* 0x000000ff20207812 */ /* 0x020fe200078ec0ff */
[----:B------:R-:W-:Y:S01]  /*9d30*/  BSSY B1, `(.L_x_197) ;  /* 0x000000b000017945 */ /* 0x000fe20003800000 */
[----:B------:R-:W-:Y:S02]  /*9d40*/  ISETP.LT.OR P5, PT, R34, 0x99, !P2 ;  /* 0x000000992200780c */ /* 0x000fe400057a1670 */
[----:B------:R-:W-:-:S05]  /*9d50*/  F2FP.F16.E5M2.UNPACK_B R32, R32 ;  /* 0x00000020ff20723e */ /* 0x000fca00020004ff */
[----:B------:R-:W-:-:S05]  /*9d60*/  HADD2.F32 R32, -RZ, R32.H0_H0 ;  /* 0x20000020ff207230 */ /* 0x000fca0000004100 */
[----:B------:R-:W-:-:S04]  /*9d70*/  FMUL R32, R32, UR31 ;  /* 0x0000001f20207c20 */ /* 0x000fc80008400000 */
[----:B------:R-:W-:Y:S01]  /*9d80*/  FFMA R32, R23, UR32, R32 ;  /* 0x0000002017207c23 */ /* 0x000fe20008000020 */
[----:B------:R-:W-:-:S04]  /*9d90*/  PRMT R23, RZ, 0x7610, R23 ;  /* 0x00007610ff177816 */ /* 0x000fc80000000017 */
[----:B0-----:R-:W-:-:S05]  /*9da0*/  F2FP.SATFINITE.E5M2.F32.PACK_AB_MERGE_C R33, RZ, R32, RZ ;  /* 0x00000020ff21723e */ /* 0x001fca00048060ff */
[----:B------:R0:W-:Y:S01]  /*9db0*/  @!P4 STG.E.U8 desc[UR20][R24.64+0x99], R33 ;  /* 0x000099211800c986 */ /* 0x0001e2000c101114 */
[----:B------:R-:W-:Y:S05]  /*9dc0*/  @P5 BRA `(.L_x_198) ;  /* 0x0000000000045947 */ /* 0x000fea0003800000 */
[----:B------:R0:W5:Y:S02]  /*9dd0*/  LDG.E.U8 R23, desc[UR20][R30.64+0x98] ;  /* 0x000098141e177981 */ /* 0x000164000c1e1100 */
.L_x_198:
[----:B------:R-:W-:Y:S05]  /*9de0*/  BSYNC B1 ;  /* 0x0000000000017941 */ /* 0x000fea0003800000 */
.L_x_197:
        /* <DEDUP_REMOVED lines=8> */
[----:B------:R-:W-:-:S05]  /*9e70*/  F2FP.SATFINITE.E5M2.F32.PACK_AB_MERGE_C R23, RZ, R23, RZ ;  /* 0x00000017ff17723e */ /* 0x000fca00048060ff */
[----:B------:R0:W-:Y:S01]  /*9e80*/  @!P5 STG.E.U8 desc[UR20][R26.64+0x98], R23 ;  /* 0x000098171a00d986 */ /* 0x0001e2000c101114 */
[----:B------:R-:W-:Y:S05]  /*9e90*/  @P4 BRA `(.L_x_200) ;  /* 0x0000000000044947 */ /* 0x000fea0003800000 */
[----:B------:R0:W5:Y:S02]  /*9ea0*/  LDG.E.U8 R22, desc[UR20][R30.64+0x99] ;  /* 0x000099141e167981 */ /* 0x000164000c1e1100 */
.L_x_200:
[----:B------:R-:W-:Y:S05]  /*9eb0*/  BSYNC B1 ;  /* 0x0000000000017941 */ /* 0x000fea0003800000 */
.L_x_199:
        /* <DEDUP_REMOVED lines=12> */
.L_x_202:
[----:B------:R-:W-:Y:S05]  /*9f80*/  BSYNC B1 ;  /* 0x0000000000017941 */ /* 0x000fea0003800000 */
.L_x_201:
        /* <DEDUP_REMOVED lines=12> */
.L_x_204:
[----:B------:R-:W-:Y:S05]  /*a050*/  BSYNC B1 ;  /* 0x0000000000017941 */ /* 0x000fea0003800000 */
.L_x_203:
        /* <DEDUP_REMOVED lines=12> */
.L_x_206:
[----:B------:R-:W-:Y:S05]  /*a120*/  BSYNC B1 ;  /* 0x0000000000017941 */ /* 0x000fea0003800000 */
.L_x_205:
        /* <DEDUP_REMOVED lines=12> */
.L_x_208:
[----:B------:R-:W-:Y:S05]  /*a1f0*/  BSYNC B1 ;  /* 0x0000000000017941 */ /* 0x000fea0003800000 */
.L_x_207:
        /* <DEDUP_REMOVED lines=12> */
.L_x_210:
[----:B------:R-:W-:Y:S05]  /*a2c0*/  BSYNC B1 ;  /* 0x0000000000017941 */ /* 0x000fea0003800000 */
.L_x_209:
        /* <DEDUP_REMOVED lines=12> */
.L_x_212:
[----:B------:R-:W-:Y:S05]  /*a390*/  BSYNC B1 ;  /* 0x0000000000017941 */ /* 0x000fea0003800000 */
.L_x_211:
        /* <DEDUP_REMOVED lines=12> */
.L_x_214:
[----:B------:R-:W-:Y:S05]  /*a460*/  BSYNC B1 ;  /* 0x0000000000017941 */ /* 0x000fea0003800000 */
.L_x_213:
        /* <DEDUP_REMOVED lines=12> */
.L_x_216:
[----:B------:R-:W-:Y:S05]  /*a530*/  BSYNC B1 ;  /* 0x0000000000017941 */ /* 0x000fea0003800000 */
.L_x_215:
        /* <DEDUP_REMOVED lines=12> */
.L_x_218:
[----:B------:R-:W-:Y:S05]  /*a600*/  BSYNC B1 ;  /* 0x0000000000017941 */ /* 0x000fea0003800000 */
.L_x_217:
        /* <DEDUP_REMOVED lines=12> */
.L_x_220:
[----:B------:R-:W-:Y:S05]  /*a6d0*/  BSYNC B1 ;  /* 0x0000000000017941 */ /* 0x000fea0003800000 */
.L_x_219:
        /* <DEDUP_REMOVED lines=12> */
.L_x_222:
[----:B------:R-:W-:Y:S05]  /*a7a0*/  BSYNC B1 ;  /* 0x0000000000017941 */ /* 0x000fea0003800000 */
.L_x_221:
        /* <DEDUP_REMOVED lines=12> */
.L_x_224:
[----:B------:R-:W-:Y:S05]  /*a870*/  BSYNC B1 ;  /* 0x0000000000017941 */ /* 0x000fea0003800000 */
.L_x_223:
        /* <DEDUP_REMOVED lines=12> */
.L_x_226:
[----:B------:R-:W-:Y:S05]  /*a940*/  BSYNC B1 ;  /* 0x0000000000017941 */ /* 0x000fea0003800000 */
.L_x_225:
        /* <DEDUP_REMOVED lines=12> */
.L_x_228:
[----:B------:R-:W-:Y:S05]  /*aa10*/  BSYNC B1 ;  /* 0x0000000000017941 */ /* 0x000fea0003800000 */
.L_x_227:
        /* <DEDUP_REMOVED lines=12> */
.L_x_230:
[----:B------:R-:W-:Y:S05]  /*aae0*/  BSYNC B1 ;  /* 0x0000000000017941 */ /* 0x000fea0003800000 */
.L_x_229:
        /* <DEDUP_REMOVED lines=12> */
.L_x_232:
[----:B------:R-:W-:Y:S05]  /*abb0*/  BSYNC B1 ;  /* 0x0000000000017941 */ /* 0x000fea0003800000 */
.L_x_231:
        /* <DEDUP_REMOVED lines=12> */
.L_x_234:
[----:B------:R-:W-:Y:S05]  /*ac80*/  BSYNC B1 ;  /* 0x0000000000017941 */ /* 0x000fea0003800000 */
.L_x_233:
        /* <DEDUP_REMOVED lines=12> */
.L_x_236:
[----:B------:R-:W-:Y:S05]  /*ad50*/  BSYNC B1 ;  /* 0x0000000000017941 */ /* 0x000fea0003800000 */
.L_x_235:
        /* <DEDUP_REMOVED lines=12> */
.L_x_238:
[----:B------:R-:W-:Y:S05]  /*ae20*/  BSYNC B1 ;  /* 0x0000000000017941 */ /* 0x000fea0003800000 */
.L_x_237:
        /* <DEDUP_REMOVED lines=12> */
.L_x_240:
[----:B------:R-:W-:Y:S05]  /*aef0*/  BSYNC B1 ;  /* 0x0000000000017941 */ /* 0x000fea0003800000 */
.L_x_239:
[----:B-----5:R-:W-:Y:S01]  /*af00*/  LOP3.LUT R2, R2, 0xff, RZ, 0xc0, !PT ;  /* 0x000000ff02027812 */ /* 0x020fe200078ec0ff */
[----:B------:R-:W-:Y:S01]  /*af10*/  BSSY B1, `(.L_x_241) ;  /* 0x000000b000017945 */ /* 0x000fe20003800000 */
[----:B------:R-:W-:Y:S02]  /*af20*/  ISETP.LT.OR P5, PT, R34, 0xc9, !P1 ;  /* 0x000000c92200780c */ /* 0x000fe40004fa1670 */
[----:B------:R-:W-:-:S05]  /*af30*/  F2FP.F16.E5M2.UNPACK_B R2, R2 ;  /* 0x00000002ff02723e */ /* 0x000fca00020004ff */
[----:B------:R-:W-:-:S05]  /*af40*/  HADD2.F32 R2, -RZ, R2.H0_H0 ;  /* 0x20000002ff027230 */ /* 0x000fca0000004100 */
[----:B0-----:R-:W-:-:S04]  /*af50*/  FMUL R3, R2, UR31 ;  /* 0x0000001f02037c20 */ /* 0x001fc80008400000 */
[----:B------:R-:W-:Y:S01]  /*af60*/  FFMA R3, R0, UR32, R3 ;  /* 0x0000002000037c23 */ /* 0x000fe20008000003 */
[----:B------:R-:W-:-:S04]  /*af70*/  PRMT R0, RZ, 0x7610, R0 ;  /* 0x00007610ff007816 */ /* 0x000fc80000000000 */
[----:B------:R-:W-:-:S05]  /*af80*/  F2FP.SATFINITE.E5M2.F32.PACK_AB_MERGE_C R3, RZ, R3, RZ ;  /* 0x00000003ff03723e */ /* 0x000fca00048060ff */
[----:B------:R0:W-:Y:S01]  /*af90*/  @!P4 STG.E.U8 desc[UR20][R26.64+0xc1], R3 ;  /* 0x0000c1031a00c986 */ /* 0x0001e2000c101114 */
[----:B------:R-:W-:Y:S05]  /*afa0*/  @P5 BRA `(.L_x_242) ;  /* 0x0000000000045947 */ /* 0x000fea0003800000 */
[----:B------:R0:W5:Y:S02]  /*afb0*/  LDG.E.U8 R0, desc[UR20][R28.64+0xc8] ;  /* 0x0000c8141c007981 */ /* 0x000164000c1e1100 */
.L_x_242:
[----:B------:R-:W-:Y:S05]  /*afc0*/  BSYNC B1 ;  /* 0x0000000000017941 */ /* 0x000fea0003800000 */
.L_x_241:
[----:B------:R-:W2:Y:S01]  /*afd0*/  LDL.LU R2, [R1] ;  /* 0x0000000001027983 */ /* 0x000ea20000300800 */
[----:B-----5:R-:W-:Y:S01]  /*afe0*/  LOP3.LUT R0, R0, 0xff, RZ, 0xc0, !PT ;  /* 0x000000ff00007812 */ /* 0x020fe200078ec0ff */
[----:B------:R-:W-:Y:S01]  /*aff0*/  BSSY B1, `(.L_x_243) ;  /* 0x000000b000017945 */ /* 0x000fe20003800000 */
[----:B------:R-:W-:Y:S02]  /*b000*/  ISETP.LT.OR P4, PT, R34, 0xca, !P1 ;  /* 0x000000ca2200780c */ /* 0x000fe40004f81670 */
[----:B------:R-:W-:-:S05]  /*b010*/  F2FP.F16.E5M2.UNPACK_B R0, R0 ;  /* 0x00000000ff00723e */ /* 0x000fca00020004ff */
[----:B------:R-:W-:-:S05]  /*b020*/  HADD2.F32 R0, -RZ, R0.H0_H0 ;  /* 0x20000000ff007230 */ /* 0x000fca0000004100 */
[----:B------:R-:W-:-:S04]  /*b030*/  FMUL R0, R0, UR31 ;  /* 0x0000001f00007c20 */ /* 0x000fc80008400000 */
[----:B--2---:R-:W-:-:S05]  /*b040*/  FFMA R0, R2, UR32, R0 ;  /* 0x0000002002007c23 */ /* 0x004fca0008000000 */
[----:B0-----:R-:W-:Y:S02]  /*b050*/  F2FP.SATFINITE.E5M2.F32.PACK_AB_MERGE_C R3, RZ, R0, RZ ;  /* 0x00000000ff03723e */ /* 0x001fe400048060ff */
[----:B------:R-:W-:-:S03]  /*b060*/  PRMT R0, RZ, 0x7610, R0 ;  /* 0x00007610ff007816 */ /* 0x000fc60000000000 */
[----:B------:R0:W-:Y:S01]  /*b070*/  @!P5 STG.E.U8 desc[UR20][R24.64+0xc8], R3 ;  /* 0x0000c8031800d986 */ /* 0x0001e2000c101114 */
[----:B------:R-:W-:Y:S05]  /*b080*/  @P4 BRA `(.L_x_244) ;  /* 0x0000000000044947 */ /* 0x000fea0003800000 */
[----:B------:R2:W5:Y:S02]  /*b090*/  LDG.E.U8 R0, desc[UR20][R28.64+0xc9] ;  /* 0x0000c9141c007981 */ /* 0x000564000c1e1100 */
.L_x_244:
[----:B------:R-:W-:Y:S05]  /*b0a0*/  BSYNC B1 ;  /* 0x0000000000017941 */ /* 0x000fea0003800000 */
.L_x_243:
[----:B------:R-:W3:Y:S01]  /*b0b0*/  LDL.LU R2, [R1+0x4] ;  /* 0x0000040001027983 */ /* 0x000ee20000300800 */
[----:B-----5:R-:W-:Y:S01]  /*b0c0*/  LOP3.LUT R0, R0, 0xff, RZ, 0xc0, !PT ;  /* 0x000000ff00007812 */ /* 0x020fe200078ec0ff */
[----:B------:R-:W-:Y:S01]  /*b0d0*/  BSSY B1, `(.L_x_245) ;  /* 0x000000b000017945 */ /* 0x000fe20003800000 */
[----:B------:R-:W-:Y:S02]  /*b0e0*/  ISETP.LT.OR P5, PT, R34, 0xc9, !P2 ;  /* 0x000000c92200780c */ /* 0x000fe400057a1670 */
[----:B------:R-:W-:-:S05]  /*b0f0*/  F2FP.F16.E5M2.UNPACK_B R0, R0 ;  /* 0x00000000ff00723e */ /* 0x000fca00020004ff */
[----:B------:R-:W-:-:S05]  /*b100*/  HADD2.F32 R0, -RZ, R0.H0_H0 ;  /* 0x20000000ff007230 */ /* 0x000fca0000004100 */
[----:B------:R-:W-:-:S04]  /*b110*/  FMUL R0, R0, UR31 ;  /* 0x0000001f00007c20 */ /* 0x000fc80008400000 */
[----:B---3--:R-:W-:-:S05]  /*b120*/  FFMA R0, R2, UR32, R0 ;  /* 0x0000002002007c23 */ /* 0x008fca0008000000 */
[----:B0-----:R-:W-:Y:S02]  /*b130*/  F2FP.SATFINITE.E5M2.F32.PACK_AB_MERGE_C R3, RZ, R0, RZ ;  /* 0x00000000ff03723e */ /* 0x001fe400048060ff */
[----:B------:R-:W-:-:S03]  /*b140*/  PRMT R0, RZ, 0x7610, R0 ;  /* 0x00007610ff007816 */ /* 0x000fc60000000000 */
[----:B------:R0:W-:Y:S01]  /*b150*/  @!P4 STG.E.U8 desc[UR20][R24.64+0xc9], R3 ;  /* 0x0000c9031800c986 */ /* 0x0001e2000c101114 */
[----:B------:R-:W-:Y:S05]  /*b160*/  @P5 BRA `(.L_x_246) ;  /* 0x0000000000045947 */ /* 0x000fea0003800000 */
[----:B------:R3:W5:Y:S02]  /*b170*/  LDG.E.U8 R0, desc[UR20][R30.64+0xc8] ;  /* 0x0000c8141e007981 */ /* 0x000764000c1e1100 */
.L_x_246:
[----:B------:R-:W-:Y:S05]  /*b180*/  BSYNC B1 ;  /* 0x0000000000017941 */ /* 0x000fea0003800000 */
.L_x_245:
[----:B------:R-:W2:Y:S01]  /*b190*/  LDL.LU R2, [R1+0x8] ;  /* 0x0000080001027983 */ /* 0x000ea20000300800 */
        /* <DEDUP_REMOVED lines=12> */
.L_x_248:
[----:B------:R-:W-:Y:S05]  /*b260*/  BSYNC B1 ;  /* 0x0000000000017941 */ /* 0x000fea0003800000 */
.L_x_247:
        /* <DEDUP_REMOVED lines=13> */
.L_x_250:
[----:B------:R-:W-:Y:S05]  /*b340*/  BSYNC B1 ;  /* 0x0000000000017941 */ /* 0x000fea0003800000 */
.L_x_249:
        /* <DEDUP_REMOVED lines=13> */
.L_x_252:
[----:B------:R-:W-:Y:S05]  /*b420*/  BSYNC B1 ;  /* 0x0000000000017941 */ /* 0x000fea0003800000 */
.L_x_251:
        /* <DEDUP_REMOVED lines=13> */
.L_x_254:
[----:B------:R-:W-:Y:S05]  /*b500*/  BSYNC B1 ;  /* 0x0000000000017941 */ /* 0x000fea0003800000 */
.L_x_253:
        /* <DEDUP_REMOVED lines=13> */
.L_x_256:
[----:B------:R-:W-:Y:S05]  /*b5e0*/  BSYNC B1 ;  /* 0x0000000000017941 */ /* 0x000fea0003800000 */
.L_x_255:
        /* <DEDUP_REMOVED lines=13> */
.L_x_258:
[----:B------:R-:W-:Y:S05]  /*b6c0*/  BSYNC B1 ;  /* 0x0000000000017941 */ /* 0x000fea0003800000 */
.L_x_257:
        /* <DEDUP_REMOVED lines=13> */
.L_x_260:
[----:B------:R-:W-:Y:S05]  /*b7a0*/  BSYNC B1 ;  /* 0x0000000000017941 */ /* 0x000fea0003800000 */
.L_x_259:
        /* <DEDUP_REMOVED lines=13> */
.L_x_262:
[----:B------:R-:W-:Y:S05]  /*b880*/  BSYNC B1 ;  /* 0x0000000000017941 */ /* 0x000fea0003800000 */
.L_x_261:
        /* <DEDUP_REMOVED lines=13> */
.L_x_264:
[----:B------:R-:W-:Y:S05]  /*b960*/  BSYNC B1 ;  /* 0x0000000000017941 */ /* 0x000fea0003800000 */
.L_x_263:
        /* <DEDUP_REMOVED lines=13> */
.L_x_266:
[----:B------:R-:W-:Y:S05]  /*ba40*/  BSYNC B1 ;  /* 0x0000000000017941 */ /* 0x000fea0003800000 */
.L_x_265:
        /* <DEDUP_REMOVED lines=13> */
.L_x_268:
[----:B------:R-:W-:Y:S05]  /*bb20*/  BSYNC B1 ;  /* 0x0000000000017941 */ /* 0x000fea0003800000 */
.L_x_267:
        /* <DEDUP_REMOVED lines=13> */
.L_x_270:
[----:B------:R-:W-:Y:S05]  /*bc00*/  BSYNC B1 ;  /* 0x0000000000017941 */ /* 0x000fea0003800000 */
.L_x_269:
        /* <DEDUP_REMOVED lines=13> */
.L_x_272:
[----:B------:R-:W-:Y:S05]  /*bce0*/  BSYNC B1 ;  /* 0x0000000000017941 */ /* 0x000fea0003800000 */
.L_x_271:
        /* <DEDUP_REMOVED lines=13> */
.L_x_274:
[----:B------:R-:W-:Y:S05]  /*bdc0*/  BSYNC B1 ;  /* 0x0000000000017941 */ /* 0x000fea0003800000 */
.L_x_273:
        /* <DEDUP_REMOVED lines=13> */
.L_x_276:
[----:B------:R-:W-:Y:S05]  /*bea0*/  BSYNC B1 ;  /* 0x0000000000017941 */ /* 0x000fea0003800000 */
.L_x_275:
        /* <DEDUP_REMOVED lines=13> */
.L_x_278:
[----:B------:R-:W-:Y:S05]  /*bf80*/  BSYNC B1 ;  /* 0x0000000000017941 */ /* 0x000fea0003800000 */
.L_x_277:
        /* <DEDUP_REMOVED lines=13> */
.L_x_280:
[----:B------:R-:W-:Y:S05]  /*c060*/  BSYNC B1 ;  /* 0x0000000000017941 */ /* 0x000fea0003800000 */
.L_x_279:
        /* <DEDUP_REMOVED lines=13> */
.L_x_282:
[----:B------:R-:W-:Y:S05]  /*c140*/  BSYNC B1 ;  /* 0x0000000000017941 */ /* 0x000fea0003800000 */
.L_x_281:
        /* <DEDUP_REMOVED lines=13> */
.L_x_284:
[----:B------:R-:W-:Y:S05]  /*c220*/  BSYNC B1 ;  /* 0x0000000000017941 */ /* 0x000fea0003800000 */
.L_x_283:
        /* <DEDUP_REMOVED lines=13> */
.L_x_286:
[----:B------:R-:W-:Y:S05]  /*c300*/  BSYNC B1 ;  /* 0x0000000000017941 */ /* 0x000fea0003800000 */
.L_x_285:
        /* <DEDUP_REMOVED lines=13> */
.L_x_288:
[----:B------:R-:W-:Y:S05]  /*c3e0*/  BSYNC B1 ;  /* 0x0000000000017941 */ /* 0x000fea0003800000 */
.L_x_287:
        /* <DEDUP_REMOVED lines=13> */
.L_x_290:
[----:B------:R-:W-:Y:S05]  /*c4c0*/  BSYNC B1 ;  /* 0x0000000000017941 */ /* 0x000fea0003800000 */
.L_x_289:
        /* <DEDUP_REMOVED lines=13> */
.L_x_292:
[----:B------:R-:W-:Y:S05]  /*c5a0*/  BSYNC B1 ;  /* 0x0000000000017941 */ /* 0x000fea0003800000 */
.L_x_291:
        /* <DEDUP_REMOVED lines=13> */
.L_x_294:
[----:B------:R-:W-:Y:S05]  /*c680*/  BSYNC B1 ;  /* 0x0000000000017941 */ /* 0x000fea0003800000 */
.L_x_293:
        /* <DEDUP_REMOVED lines=13> */
.L_x_296:
[----:B------:R-:W-:Y:S05]  /*c760*/  BSYNC B1 ;  /* 0x0000000000017941 */ /* 0x000fea0003800000 */
.L_x_295:
[----:B------:R-:W-:Y:S05]  /*c770*/  @P2 BRA `(.L_x_297) ;  /* 0x00000020009c2947 */ /* 0x000fea0003800000 */
[----:B------:R-:W2:Y:S01]  /*c780*/  LDL.LU R2, [R1+0x6c] ;  /* 0x00006c0001027983 */ /* 0x000ea20000300800 */
[----:B-----5:R-:W-:-:S04]  /*c790*/  LOP3.LUT R0, R0, 0xff, RZ, 0xc0, !PT ;  /* 0x000000ff00007812 */ /* 0x020fc800078ec0ff */
[----:B------:R-:W-:-:S05]  /*c7a0*/  F2FP.F16.E5M2.UNPACK_B R0, R0 ;  /* 0x00000000ff00723e */ /* 0x000fca00020004ff */
[----:B------:R-:W-:-:S05]  /*c7b0*/  HADD2.F32 R0, -RZ, R0.H0_H0 ;  /* 0x20000000ff007230 */ /* 0x000fca0000004100 */
[----:B------:R-:W-:-:S04]  /*c7c0*/  FMUL R0, R0, UR31 ;  /* 0x0000001f00007c20 */ /* 0x000fc80008400000 */
[----:B--2---:R-:W-:-:S05]  /*c7d0*/  FFMA R0, R2, UR32, R0 ;  /* 0x0000002002007c23 */ /* 0x004fca0008000000 */
[----:B0-----:R-:W-:-:S05]  /*c7e0*/  F2FP.SATFINITE.E5M2.F32.PACK_AB_MERGE_C R3, RZ, R0, RZ ;  /* 0x00000000ff03723e */ /* 0x001fca00048060ff */
[----:B------:R0:W-:Y:S01]  /*c7f0*/  STG.E.U8 desc[UR20][R26.64+0xf9], R3 ;  /* 0x0000f9031a007986 */ /* 0x0001e2000c101114 */
[----:B------:R-:W-:Y:S05]  /*c800*/  BRA `(.L_x_297) ;  /* 0x0000002000787947 */ /* 0x000fea0003800000 */
.L_x_40:
[C---:B------:R-:W-:Y:S01]  /*c810*/  ISETP.GE.AND P2, PT, R39.reuse, 0x1, PT ;  /* 0x000000012700780c */ /* 0x040fe20003f46270 */
[----:B------:R-:W-:Y:S01]  /*c820*/  FMUL R228, R228, UR32 ;  /* 0x00000020e4e47c20 */ /* 0x000fe20008400000 */
[----:B------:R-:W-:Y:S01]  /*c830*/  ISETP.GE.AND P1, PT, R39, 0x9, PT ;  /* 0x000000092700780c */ /* 0x000fe20003f26270 */
[----:B------:R-:W-:Y:S01]  /*c840*/  FMUL R227, R227, UR32 ;  /* 0x00000020e3e37c20 */ /* 0x000fe20008400000 */
[----:B------:R-:W-:Y:S01]  /*c850*/  ISETP.LT.OR P4, PT, R34, 0x1, !P2 ;  /* 0x000000012200780c */ /* 0x000fe20005781670 */
[----:B------:R-:W-:Y:S01]  /*c860*/  FMUL R226, R226, UR32 ;  /* 0x00000020e2e27c20 */ /* 0x000fe20008400000 */
[C---:B------:R-:W-:Y:S02]  /*c870*/  ISETP.LT.OR P5, PT, R34.reuse, 0x2, !P2 ;  /* 0x000000022200780c */ /* 0x040fe400057a1670 */
[----:B------:R-:W-:Y:S02]  /*c880*/  ISETP.LT.OR P6, PT, R34, 0x1, !P1 ;  /* 0x000000012200780c */ /* 0x000fe40004fc1670 */
[----:B------:R-:W-:-:S02]  /*c890*/  F2FP.SATFINITE.E5M2.F32.PACK_AB_MERGE_C R29, RZ, R228, RZ ;  /* 0x000000e4ff1d723e */ /* 0x000fc400048060ff */
[----:B------:R-:W-:Y:S02]  /*c8a0*/  F2FP.SATFINITE.E5M2.F32.PACK_AB_MERGE_C R227, RZ, R227, RZ ;  /* 0x000000e3ffe3723e */ /* 0x000fe400048060ff */
[----:B------:R-:W-:Y:S01]  /*c8b0*/  F2FP.SATFINITE.E5M2.F32.PACK_AB_MERGE_C R31, RZ, R226, RZ ;  /* 0x000000e2ff1f723e */ /* 0x000fe200048060ff */
[----:B------:R-:W-:Y:S01]  /*c8c0*/  FMUL R225, R225, UR32 ;  /* 0x00000020e1e17c20 */ /* 0x000fe20008400000 */
[----:B------:R-:W-:Y:S01]  /*c8d0*/  FMUL R224, R224, UR32 ;  /* 0x00000020e0e07c20 */ /* 0x000fe20008400000 */
[----:B------:R1:W-:Y:S01]  /*c8e0*/  @!P4 STG.E.U8 desc[UR20][R24.64], R29 ;  /* 0x0000001d1800c986 */ /* 0x0003e2000c101114 */
[----:B------:R-:W-:-:S03]  /*c8f0*/  ISETP.LT.OR P4, PT, R34, 0x2, !P1 ;  /* 0x000000022200780c */ /* 0x000fc60004f81670 */
[----:B------:R-:W-:Y:S01]  /*c900*/  @!P5 STG.E.U8 desc[UR20][R24.64+0x1], R227 ;  /* 0x000001e31800d986 */ /* 0x000fe2000c101114 */
[----:B------:R-:W-:-:S03]  /*c910*/  ISETP.LT.OR P5, PT, R34, 0x9, !P2 ;  /* 0x000000092200780c */ /* 0x000fc600057a1670 */
[----:B------:R2:W-:Y:S01]  /*c920*/  @!P6 STG.E.U8 desc[UR20][R26.64], R31 ;  /* 0x0000001f1a00e986 */ /* 0x0005e2000c101114 */
[----:B------:R-:W-:Y:S01]  /*c930*/  ISETP.LT.OR P6, PT, R34, 0xa, !P2 ;  /* 0x0000000a2200780c */ /* 0x000fe200057c1670 */
[----:B------:R-:W-:Y:S01]  /*c940*/  FMUL R223, R223, UR32 ;  /* 0x00000020dfdf7c20 */ /* 0x000fe20008400000 */
[----:B------:R-:W-:Y:S01]  /*c950*/  F2FP.SATFINITE.E5M2.F32.PACK_AB_MERGE_C R225, RZ, R225, RZ ;  /* 0x000000e1ffe1723e */ /* 0x000fe200048060ff */
[----:B------:R-:W-:Y:S01]  /*c960*/  FMUL R221, R221, UR32 ;  /* 0x00000020dddd7c20 */ /* 0x000fe20008400000 */
[----:B------:R-:W-:Y:S01]  /*c970*/  F2FP.SATFINITE.E5M2.F32.PACK_AB_MERGE_C R33, RZ, R224, RZ ;  /* 0x000000e0ff21723e */ /* 0x000fe200048060ff */
[----:B------:R-:W-:Y:S01]  /*c980*/  FMUL R222, R222, UR32 ;  /* 0x00000020dede7c20 */ /* 0x000fe20008400000 */
[----:B------:R-:W-:Y:S01]  /*c990*/  F2FP.SATFINITE.E5M2.F32.PACK_AB_MERGE_C R223, RZ, R223, RZ ;  /* 0x000000dfffdf723e */ /* 0x000fe200048060ff */
[----:B------:R-:W-:Y:S04]  /*c9a0*/  @!P4 STG.E.U8 desc[UR20][R26.64+0x1], R225 ;  /* 0x000001e11a00c986 */ /* 0x000fe8000c101114 */
[----:B------:R3:W-:Y:S01]  /*c9b0*/  @!P5 STG.E.U8 desc[UR20][R24.64+0x8], R33 ;  /* 0x000008211800d986 */ /* 0x0007e2000c101114 */
[----:B------:R-:W-:-:S02]  /*c9c0*/  ISETP.LT.OR P5, PT, R34, 0xa, !P1 ;  /* 0x0000000a2200780c */ /* 0x000fc40004fa1670 */
[C---:B------:R-:W-:Y:S01]  /*c9d0*/  ISETP.LT.OR P4, PT, R34.reuse, 0x9, !P1 ;  /* 0x000000092200780c */ /* 0x040fe20004f81670 */
[----:B------:R-:W-:Y:S01]  /*c9e0*/  @!P6 STG.E.U8 desc[UR20][R24.64+0x9], R223 ;  /* 0x000009df1800e986 */ /* 0x000fe2000c101114 */
[----:B------:R-:W-:Y:S01]  /*c9f0*/  ISETP.LT.OR P6, PT, R34, 0x11, !P2 ;  /* 0x000000112200780c */ /* 0x000fe200057c1670 */
[----:B------:R-:W-:Y:S01]  /*ca00*/  FMUL R220, R220, UR32 ;  /* 0x00000020dcdc7c20 */ /* 0x000fe20008400000 */
[----:B------:R-:W-:Y:S01]  /*ca10*/  F2FP.SATFINITE.E5M2.F32.PACK_AB_MERGE_C R221, RZ, R221, RZ ;  /* 0x000000ddffdd723e */ /* 0x000fe200048060ff */
[----:B------:R-:W-:Y:S01]  /*ca20*/  FMUL R219, R219, UR32 ;  /* 0x00000020dbdb7c20 */ /* 0x000fe20008400000 */
[----:B-1----:R-:W-:Y:S01]  /*ca30*/  F2FP.SATFINITE.E5M2.F32.PACK_AB_MERGE_C R29, RZ, R222, RZ ;  /* 0x000000deff1d723e */ /* 0x002fe200048060ff */
[----:B------:R-:W-:Y:S01]  /*ca40*/  FMUL R218, R218, UR32 ;  /* 0x00000020dada7c20 */ /* 0x000fe20008400000 */
[----:B--2---:R-:W-:Y:S01]  /*ca50*/  F2FP.SATFINITE.E5M2.F32.PACK_AB_MERGE_C R31, RZ, R220, RZ ;  /* 0x000000dcff1f723e */ /* 0x004fe200048060ff */
[----:B------:R-:W-:Y:S01]  /*ca60*/  FMUL R217, R217, UR32 ;  /* 0x00000020d9d97c20 */ /* 0x000fe20008400000 */
[----:B------:R-:W-:Y:S01]  /*ca70*/  FMUL R215, R215, UR32 ;  /* 0x00000020d7d77c20 */ /* 0x000fe20008400000 */
[----:B------:R-:W-:Y:S01]  /*ca80*/  @!P5 STG.E.U8 desc[UR20][R26.64+0x9], R221 ;  /* 0x000009dd1a00d986 */ /* 0x000fe2000c101114 */
[----:B------:R-:W-:-:S03]  /*ca90*/  ISETP.LT.OR P5, PT, R34, 0x12, !P2 ;  /* 0x000000122200780c */ /* 0x000fc600057a1670 */
[----:B------:R1:W-:Y:S01]  /*caa0*/  @!P4 STG.E.U8 desc[UR20][R26.64+0x8], R29 ;  /* 0x0000081d1a00c986 */ /* 0x0003e2000c101114 */
[----:B------:R-:W-:-:S03]  /*cab0*/  ISETP.LT.OR P4, PT, R34, 0x11, !P1 ;  /* 0x000000112200780c */ /* 0x000fc60004f81670 */
[----:B------:R2:W-:Y:S01]  /*cac0*/  @!P6 STG.E.U8 desc[UR20][R24.64+0x10], R31 ;  /* 0x0000101f1800e986 */ /* 0x0005e2000c101114 */
[----:B------:R-:W-:Y:S02]  /*cad0*/  ISETP.LT.OR P6, PT, R34, 0x12, !P1 ;  /* 0x000000122200780c */ /* 0x000fe40004fc1670 */
[----:B------:R-:W-:Y:S01]  /*cae0*/  F2FP.SATFINITE.E5M2.F32.PACK_AB_MERGE_C R219, RZ, R219, RZ ;  /* 0x000000dbffdb723e */ /* 0x000fe200048060ff */
[----:B------:R-:W-:Y:S01]  /*caf0*/  FMUL R216, R216, UR32 ;  /* 0x00000020d8d87c20 */ /* 0x000fe20008400000 */
[----:B---3--:R-:W-:Y:S01]  /*cb00*/  F2FP.SATFINITE.E5M2.F32.PACK_AB_MERGE_C R33, RZ, R218, RZ ;  /* 0x000000daff21723e */ /* 0x008fe200048060ff */
[----:B------:R-:W-:Y:S01]  /*cb10*/  FMUL R214, R214, UR32 ;  /* 0x00000020d6d67c20 */ /* 0x000fe20008400000 */
[----:B------:R-:W-:Y:S01]  /*cb20*/  F2FP.SATFINITE.E5M2.F32.PACK_AB_MERGE_C R217, RZ, R217, RZ ;  /* 0x000000d9ffd9723e */ /* 0x000fe200048060ff */
[----:B------:R-:W-:Y:S01]  /*cb30*/  @!P5 STG.E.U8 desc[UR20][R24.64+0x11], R219 ;  /* 0x000011db1800d986 */ /* 0x000fe2000c101114 */
[----:B------:R-:W-:-:S03]  /*cb40*/  ISETP.LT.OR P5, PT, R34, 0x1a, !P2 ;  /* 0x0000001a2200780c */ /* 0x000fc600057a1670 */
[----:B------:R3:W-:Y:S01]  /*cb50*/  @!P4 STG.E.U8 desc[UR20][R26.64+0x10], R33 ;  /* 0x000010211a00c986 */ /* 0x0007e2000c101114 */
[----:B------:R-:W-:-:S03]  /*cb60*/  ISETP.LT.OR P4, PT, R34, 0x19, !P2 ;  /* 0x000000192200780c */ /* 0x000fc60005781670 */
[----:B------:R-:W-:Y:S01]  /*cb70*/  @!P6 STG.E.U8 desc[UR20][R26.64+0x11], R217 ;  /* 0x000011d91a00e986 */ /* 0x000fe2000c101114 */
[----:B------:R-:W-:Y:S02]  /*cb80*/  ISETP.LT.OR P6, PT, R34, 0x19, !P1 ;  /* 0x000000192200780c */ /* 0x000fe40004fc1670 */
[----:B------:R-:W-:Y:S01]  /*cb90*/  F2FP.SATFINITE.E5M2.F32.PACK_AB_MERGE_C R215, RZ, R215, RZ ;  /* 0x000000d7ffd7723e */ /* 0x000fe200048060ff */
[----:B------:R-:W-:Y:S01]  /*cba0*/  FMUL R213, R213, UR32 ;  /* 0x00000020d5d57c20 */ /* 0x000fe20008400000 */
[----:B-1----:R-:W-:Y:S01]  /*cbb0*/  F2FP.SATFINITE.E5M2.F32.PACK_AB_MERGE_C R29, RZ, R216, RZ ;  /* 0x000000d8ff1d723e */ /* 0x002fe200048060ff */
[----:B------:R-:W-:Y:S01]  /*cbc0*/  FMUL R212, R212, UR32 ;  /* 0x00000020d4d47c20 */ /* 0x000fe20008400000 */
[----:B--2---:R-:W-:Y:S01]  /*cbd0*/  F2FP.SATFINITE.E5M2.F32.PACK_AB_MERGE_C R31, RZ, R214, RZ ;  /* 0x000000d6ff1f723e */ /* 0x004fe200048060ff */
[----:B------:R-:W-:Y:S01]  /*cbe0*/  @!P5 STG.E.U8 desc[UR20][R24.64+0x19], R215 ;  /* 0x000019d71800d986 */ /* 0x000fe2000c101114 */
[----:B------:R-:W-:-:S03]  /*cbf0*/  ISETP.LT.OR P5, PT, R34, 0x1a, !P1 ;  /* 0x0000001a2200780c */ /* 0x000fc60004fa1670 */
[----:B------:R1:W-:Y:S01]  /*cc00*/  @!P4 STG.E.U8 desc[UR20][R24.64+0x18], R29 ;  /* 0x0000181d1800c986 */ /* 0x0003e2000c101114 */
[----:B------:R-:W-:-:S03]  /*cc10*/  ISETP.LT.OR P4, PT, R34, 0x21, !P2 ;  /* 0x000000212200780c */ /* 0x000fc60005781670 */
[----:B------:R2:W-:Y:S01]  /*cc20*/  @!P6 STG.E.U8 desc[UR20][R26.64+0x18], R31 ;  /* 0x0000181f1a00e986 */ /* 0x0005e2000c101114 */
[----:B------:R-:W-:Y:S01]  /*cc30*/  ISETP.LT.OR P6, PT, R34, 0x22, !P2 ;  /* 0x000000222200780c */ /* 0x000fe200057c1670 */
[----:B------:R-:W-:Y:S01]  /*cc40*/  FMUL R211, R211, UR32 ;  /* 0x00000020d3d37c20 */ /* 0x000fe20008400000 */
        /* <DEDUP_REMOVED lines=51> */
[----:B------:R-:W3:Y:S01]  /*cf80*/  LDL.LU R226, [R1+0xc] ;  /* 0x00000c0001e27983 */ /* 0x000ee20000300800 */
[----:B------:R-:W-:-:S03]  /*cf90*/  F2FP.SATFINITE.E5M2.F32.PACK_AB_MERGE_C R199, RZ, R199, RZ ;  /* 0x000000c7ffc7723e */ /* 0x000fc600048060ff */
[----:B------:R-:W-:Y:S01]  /*cfa0*/  @!P5 STG.E.U8 desc[UR20][R26.64+0x31], R201 ;  /* 0x000031c91a00d986 */ /* 0x000fe2000c101114 */
[----:B------:R-:W-:-:S03]  /*cfb0*/  ISETP.LT.OR P5, PT, R34, 0x3a, !P1 ;  /* 0x0000003a2200780c */ /* 0x000fc60004fa1670 */
[----:B------:R4:W-:Y:S01]  /*cfc0*/  @!P4 STG.E.U8 desc[UR20][R24.64+0x38], R33 ;  /* 0x000038211800c986 */ /* 0x0009e2000c101114 */
[----:B------:R-:W-:-:S03]  /*cfd0*/  ISETP.LT.OR P4, PT, R34, 0x39, !P1 ;  /* 0x000000392200780c */ /* 0x000fc60004f81670 */
[----:B------:R-:W-:Y:S01]  /*cfe0*/  @!P6 STG.E.U8 desc[UR20][R24.64+0x39], R199 ;  /* 0x000039c71800e986 */ /* 0x000fe2000c101114 */
[----:B------:R-:W-:Y:S01]  /*cff0*/  ISETP.LT.OR P6, PT, R34, 0x41, !P2 ;  /* 0x000000412200780c */ /* 0x000fe200057c1670 */
[----:B------:R-:W-:Y:S01]  /*d000*/  FMUL R198, R198, UR32 ;  /* 0x00000020c6c67c20 */ /* 0x000fe20008400000 */
[----:B------:R-:W-:Y:S01]  /*d010*/  FMUL R196, R196, UR32 ;  /* 0x00000020c4c47c20 */ /* 0x000fe20008400000 */
[----:B------:R-:W3:Y:S01]  /*d020*/  LDL.LU R227, [R1+0x8] ;  /* 0x0000080001e37983 */ /* 0x000ee20000300800 */
[----:B------:R-:W-:-:S03]  /*d030*/  F2FP.SATFINITE.E5M2.F32.PACK_AB_MERGE_C R197, RZ, R197, RZ ;  /* 0x000000c5ffc5723e */ /* 0x000fc600048060ff */
[----:B------:R-:W3:Y:S01]  /*d040*/  LDL.LU R224, [R1+0x4] ;  /* 0x0000040001e07983 */ /* 0x000ee20000300800 */
[----:B-1----:R-:W-:-:S03]  /*d050*/  F2FP.SATFINITE.E5M2.F32.PACK_AB_MERGE_C R29, RZ, R198, RZ ;  /* 0x000000c6ff1d723e */ /* 0x002fc600048060ff */
[----:B------:R-:W3:Y:S01]  /*d060*/  LDL.LU R225, [R1] ;  /* 0x0000000001e17983 */ /* 0x000ee20000300800 */
[----:B--2---:R-:W-:-:S03]  /*d070*/  F2FP.SATFINITE.E5M2.F32.PACK_AB_MERGE_C R31, RZ, R196, RZ ;  /* 0x000000c4ff1f723e */ /* 0x004fc600048060ff */
[----:B------:R-:W-:Y:S01]  /*d080*/  @!P5 STG.E.U8 desc[UR20][R26.64+0x39], R197 ;  /* 0x000039c51a00d986 */ /* 0x000fe2000c101114 */
[C---:B------:R-:W-:Y:S01]  /*d090*/  ISETP.LT.OR P5, PT, R34.reuse, 0x42, !P2 ;  /* 0x000000422200780c */ /* 0x040fe200057a1670 */
[----:B------:R-:W-:Y:S02]  /*d0a0*/  FMUL R195, R195, UR32 ;  /* 0x00000020c3c37c20 */ /* 0x000fe40008400000 */
[----:B------:R1:W-:Y:S01]  /*d0b0*/  @!P4 STG.E.U8 desc[UR20][R26.64+0x38], R29 ;  /* 0x0000381d1a00c986 */ /* 0x0003e2000c101114 */
[----:B------:R-:W-:-:S03]  /*d0c0*/  ISETP.LT.OR P4, PT, R34, 0x41, !P1 ;  /* 0x000000412200780c */ /* 0x000fc60004f81670 */
[----:B------:R2:W-:Y:S01]  /*d0d0*/  @!P6 STG.E.U8 desc[UR20][R24.64+0x40], R31 ;  /* 0x0000401f1800e986 */ /* 0x0005e2000c101114 */
[----:B------:R-:W-:Y:S01]  /*d0e0*/  ISETP.LT.OR P6, PT, R34, 0x42, !P1 ;  /* 0x000000422200780c */ /* 0x000fe20004fc1670 */
[----:B------:R-:W-:Y:S01]  /*d0f0*/  FMUL R194, R194, UR32 ;  /* 0x00000020c2c27c20 */ /* 0x000fe20008400000 */
[----:B------:R-:W-:Y:S01]  /*d100*/  FMUL R193, R193, UR32 ;  /* 0x00000020c1c17c20 */ /* 0x000fe20008400000 */
[----:B------:R-:W-:Y:S01]  /*d110*/  F2FP.SATFINITE.E5M2.F32.PACK_AB_MERGE_C R195, RZ, R195, RZ ;  /* 0x000000c3ffc3723e */ /* 0x000fe200048060ff */
[----:B------:R-:W-:Y:S01]  /*d120*/  FMUL R191, R191, UR32 ;  /* 0x00000020bfbf7c20 */ /* 0x000fe20008400000 */
[----:B------:R-:W-:Y:S01]  /*d130*/  FMUL R192, R192, UR32 ;  /* 0x00000020c0c07c20 */ /* 0x000fe20008400000 */
[----:B----4-:R-:W-:Y:S01]  /*d140*/  F2FP.SATFINITE.E5M2.F32.PACK_AB_MERGE_C R33, RZ, R194, RZ ;  /* 0x000000c2ff21723e */ /* 0x010fe200048060ff */
        /* <DEDUP_REMOVED lines=178> */
[----:B-1----:R-:W-:Y:S01]  /*dc70*/  F2FP.SATFINITE.E5M2.F32.PACK_AB_MERGE_C R29, RZ, R22, RZ ;  /* 0x00000016ff1d723e */ /* 0x002fe200048060ff */
[----:B------:R-:W-:Y:S01]  /*dc80*/  FMUL R18, R18, UR32 ;  /* 0x0000002012127c20 */ /* 0x000fe20008400000 */
[----:B--2---:R-:W-:Y:S01]  /*dc90*/  F2FP.SATFINITE.E5M2.F32.PACK_AB_MERGE_C R31, RZ, R20, RZ ;  /* 0x00000014ff1f723e */ /* 0x004fe200048060ff */
[----:B------:R1:W-:Y:S01]  /*dca0*/  @!P5 STG.E.U8 desc[UR20][R26.64+0x99], R21 ;  /* 0x000099151a00d986 */ /* 0x0003e2000c101114 */
[----:B------:R-:W-:-:S03]  /*dcb0*/  ISETP.LT.OR P5, PT, R34, 0xa2, !P2 ;  /* 0x000000a22200780c */ /* 0x000fc600057a1670 */
[----:B------:R-:W-:Y:S01]  /*dcc0*/  @!P4 STG.E.U8 desc[UR20][R26.64+0x98], R29 ;  /* 0x0000981d1a00c986 */ /* 0x000fe2000c101114 */
[----:B------:R-:W-:-:S03]  /*dcd0*/  ISETP.LT.OR P4, PT, R34, 0xa1, !P1 ;  /* 0x000000a12200780c */ /* 0x000fc60004f81670 */
[----:B------:R-:W-:Y:S01]  /*dce0*/  @!P6 STG.E.U8 desc[UR20][R24.64+0xa0], R31 ;  /* 0x0000a01f1800e986 */ /* 0x000fe2000c101114 */
[----:B------:R-:W-:Y:S01]  /*dcf0*/  ISETP.LT.OR P6, PT, R34, 0xa2, !P1 ;  /* 0x000000a22200780c */ /* 0x000fe20004fc1670 */
[----:B------:R-:W-:Y:S01]  /*dd00*/  FMUL R17, R17, UR32 ;  /* 0x0000002011117c20 */ /* 0x000fe20008400000 */
[----:B------:R-:W-:Y:S01]  /*dd10*/  F2FP.SATFINITE.E5M2.F32.PACK_AB_MERGE_C R19, RZ, R19, RZ ;  /* 0x00000013ff13723e */ /* 0x000fe200048060ff */
[----:B------:R-:W-:Y:S01]  /*dd20*/  FMUL R15, R15, UR32 ;  /* 0x000000200f0f7c20 */ /* 0x000fe20008400000 */
[----:B----4-:R-:W-:Y:S01]  /*dd30*/  F2FP.SATFINITE.E5M2.F32.PACK_AB_MERGE_C R23, RZ, R18, RZ ;  /* 0x00000012ff17723e */ /* 0x010fe200048060ff */
[----:B------:R-:W-:Y:S01]  /*dd40*/  FMUL R16, R16, UR32 ;  /* 0x0000002010107c20 */ /* 0x000fe20008400000 */
[----:B------:R-:W-:Y:S01]  /*dd50*/  F2FP.SATFINITE.E5M2.F32.PACK_AB_MERGE_C R17, RZ, R17, RZ ;  /* 0x00000011ff11723e */ /* 0x000fe200048060ff */
        /* <DEDUP_REMOVED lines=34> */
[----:B------:R-:W3:Y:S01]  /*df80*/  LDL.LU R223, [R1+0x14] ;  /* 0x0000140001df7983 */ /* 0x000ee20000300800 */
[----:B--2---:R-:W-:-:S03]  /*df90*/  F2FP.SATFINITE.E5M2.F32.PACK_AB_MERGE_C R13, RZ, R8, RZ ;  /* 0x00000008ff0d723e */ /* 0x004fc600048060ff */
[----:B------:R-:W-:Y:S01]  /*dfa0*/  @!P5 STG.E.U8 desc[UR20][R26.64+0xb1], R9 ;  /* 0x0000b1091a00d986 */ /* 0x000fe2000c101114 */
[----:B------:R-:W-:-:S03]  /*dfb0*/  ISETP.LT.OR P5, PT, R34, 0xba, !P2 ;  /* 0x000000ba2200780c */ /* 0x000fc600057a1670 */
[----:B------:R-:W-:Y:S01]  /*dfc0*/  @!P4 STG.E.U8 desc[UR20][R26.64+0xb0], R15 ;  /* 0x0000b00f1a00c986 */ /* 0x000fe2000c101114 */
[----:B------:R-:W-:-:S03]  /*dfd0*/  ISETP.LT.OR P4, PT, R34, 0xb9, !P1 ;  /* 0x000000b92200780c */ /* 0x000fc60004f81670 */
[----:B------:R1:W-:Y:S01]  /*dfe0*/  @!P6 STG.E.U8 desc[UR20][R24.64+0xb8], R13 ;  /* 0x0000b80d1800e986 */ /* 0x0003e2000c101114 */
[----:B------:R-:W-:Y:S01]  /*dff0*/  ISETP.LT.OR P6, PT, R34, 0xba, !P1 ;  /* 0x000000ba2200780c */ /* 0x000fe20004fc1670 */
[----:B-----5:R-:W-:Y:S01]  /*e000*/  FMUL R5, R5, UR32 ;  /* 0x0000002005057c20 */ /* 0x020fe20008400000 */
[----:B------:R-:W-:Y:S01]  /*e010*/  F2FP.SATFINITE.E5M2.F32.PACK_AB_MERGE_C R7, RZ, R7, RZ ;  /* 0x00000007ff07723e */ /* 0x000fe200048060ff */
[----:B------:R-:W2:Y:S01]  /*e020*/  LDL.LU R222, [R1+0x10] ;  /* 0x0000100001de7983 */ /* 0x000ea20000300800 */
[----:B------:R-:W-:Y:S01]  /*e030*/  FMUL R6, R6, UR32 ;  /* 0x0000002006067c20 */ /* 0x000fe20008400000 */
[----:B------:R-:W-:Y:S01]  /*e040*/  FMUL R2, R2, UR32 ;  /* 0x0000002002027c20 */ /* 0x000fe20008400000 */
[----:B------:R-:W-:Y:S01]  /*e050*/  F2FP.SATFINITE.E5M2.F32.PACK_AB_MERGE_C R5, RZ, R5, RZ ;  /* 0x00000005ff05723e */ /* 0x000fe200048060ff */
[----:B------:R0:W-:Y:S01]  /*e060*/  @!P5 STG.E.U8 desc[UR20][R24.64+0xb9], R7 ;  /* 0x0000b9071800d986 */ /* 0x0001e2000c101114 */
[----:B------:R-:W-:Y:S01]  /*e070*/  FMUL R3, R3, UR32 ;  /* 0x0000002003037c20 */ /* 0x000fe20008400000 */
[----:B----4-:R-:W-:Y:S01]  /*e080*/  F2FP.SATFINITE.E5M2.F32.PACK_AB_MERGE_C R11, RZ, R6, RZ ;  /* 0x00000006ff0b723e */ /* 0x010fe200048060ff */
[----:B------:R-:W-:Y:S01]  /*e090*/  FMUL R0, R0, UR32 ;  /* 0x0000002000007c20 */ /* 0x000fe20008400000 */
[----:B------:R-:W4:Y:S01]  /*e0a0*/  LDL.LU R221, [R1+0x18] ;  /* 0x0000180001dd7983 */ /* 0x000f220000300800 */
[----:B------:R-:W-:Y:S01]  /*e0b0*/  ISETP.LT.OR P5, PT, R34, 0xc2, !P2 ;  /* 0x000000c22200780c */ /* 0x000fe200057a1670 */
[----:B------:R-:W-:Y:S01]  /*e0c0*/  FMUL R4, R4, UR32 ;  /* 0x0000002004047c20 */ /* 0x000fe20008400000 */
[----:B-1----:R-:W-:Y:S01]  /*e0d0*/  F2FP.SATFINITE.E5M2.F32.PACK_AB_MERGE_C R13, RZ, R3, RZ ;  /* 0x00000003ff0d723e */ /* 0x002fe200048060ff */
[----:B------:R1:W-:Y:S01]  /*e0e0*/  @!P6 STG.E.U8 desc[UR20][R26.64+0xb9], R5 ;  /* 0x0000b9051a00e986 */ /* 0x0003e2000c101114 */
[----:B0-----:R-:W-:Y:S01]  /*e0f0*/  F2FP.SATFINITE.E5M2.F32.PACK_AB_MERGE_C R7, RZ, R2, RZ ;  /* 0x00000002ff07723e */ /* 0x001fe200048060ff */
[----:B---3--:R-:W-:-:S02]  /*e100*/  FMUL R2, R225, UR32 ;  /* 0x00000020e1027c20 */ /* 0x008fc40008400000 */
[----:B------:R0:W-:Y:S01]  /*e110*/  @!P4 STG.E.U8 desc[UR20][R26.64+0xb8], R11 ;  /* 0x0000b80b1a00c986 */ /* 0x0001e2000c101114 */
[----:B------:R-:W-:Y:S01]  /*e120*/  FMUL R3, R224, UR32 ;  /* 0x00000020e0037c20 */ /* 0x000fe20008400000 */
[C---:B------:R-:W-:Y:S02]  /*e130*/  ISETP.LT.OR P4, PT, R34.reuse, 0xc1, !P2 ;  /* 0x000000c12200780c */ /* 0x040fe40005781670 */
[----:B------:R-:W3:Y:S01]  /*e140*/  LDL.LU R225, [R1+0x1c] ;  /* 0x00001c0001e17983 */ /* 0x000ee20000300800 */
[----:B------:R-:W-:Y:S02]  /*e150*/  F2FP.SATFINITE.E5M2.F32.PACK_AB_MERGE_C R9, RZ, R4, RZ ;  /* 0x00000004ff09723e */ /* 0x000fe400048060ff */
[----:B-1----:R-:W-:Y:S01]  /*e160*/  F2FP.SATFINITE.E5M2.F32.PACK_AB_MERGE_C R5, RZ, R0, RZ ;  /* 0x00000000ff05723e */ /* 0x002fe200048060ff */
[----:B------:R-:W3:Y:S01]  /*e170*/  LDL.LU R224, [R1+0x20] ;  /* 0x0000200001e07983 */ /* 0x000ee20000300800 */
[----:B------:R-:W-:Y:S01]  /*e180*/  FMUL R0, R227, UR32 ;  /* 0x00000020e3007c20 */ /* 0x000fe20008400000 */
[----:B------:R-:W-:-:S02]  /*e190*/  ISETP.LT.OR P6, PT, R34, 0xc1, !P1 ;  /* 0x000000c12200780c */ /* 0x000fc40004fc1670 */
[----:B0-----:R-:W-:Y:S01]  /*e1a0*/  F2FP.SATFINITE.E5M2.F32.PACK_AB_MERGE_C R11, RZ, R2, RZ ;  /* 0x00000002ff0b723e */ /* 0x001fe200048060ff */
[----:B------:R-:W3:Y:S01]  /*e1b0*/  LDL.LU R227, [R1+0x24] ;  /* 0x0000240001e37983 */ /* 0x000ee20000300800 */
[----:B------:R-:W-:-:S03]  /*e1c0*/  FMUL R2, R226, UR32 ;  /* 0x00000020e2027c20 */ /* 0x000fc60008400000 */
[----:B------:R-:W3:Y:S04]  /*e1d0*/  LDL.LU R226, [R1+0x28] ;  /* 0x0000280001e27983 */ /* 0x000ee80000300800 */
[----:B------:R-:W-:Y:S01]  /*e1e0*/  @!P5 STG.E.U8 desc[UR20][R24.64+0xc1], R13 ;  /* 0x0000c10d1800d986 */ /* 0x000fe2000c101114 */
[----:B------:R-:W-:-:S03]  /*e1f0*/  ISETP.LT.OR P5, PT, R34, 0xc2, !P1 ;  /* 0x000000c22200780c */ /* 0x000fc60004fa1670 */
[----:B------:R0:W-:Y:S01]  /*e200*/  @!P4 STG.E.U8 desc[UR20][R24.64+0xc0], R9 ;  /* 0x0000c0091800c986 */ /* 0x0001e2000c101114 */
[----:B------:R-:W-:-:S03]  /*e210*/  ISETP.LT.OR P4, PT, R34, 0xc9, !P2 ;  /* 0x000000c92200780c */ /* 0x000fc60005781670 */
[----:B------:R1:W-:Y:S01]  /*e220*/  @!P6 STG.E.U8 desc[UR20][R26.64+0xc0], R7 ;  /* 0x0000c0071a00e986 */ /* 0x0003e2000c101114 */
[----:B------:R-:W-:-:S03]  /*e230*/  ISETP.LT.OR P6, PT, R34, 0xca, !P2 ;  /* 0x000000ca2200780c */ /* 0x000fc600057c1670 */
[----:B------:R-:W3:Y:S04]  /*e240*/  LDL.LU R220, [R1+0x2c] ;  /* 0x00002c0001dc7983 */ /* 0x000ee80000300800 */
[----:B------:R2:W-:Y:S01]  /*e250*/  @!P5 STG.E.U8 desc[UR20][R26.64+0xc1], R5 ;  /* 0x0000c1051a00d986 */ /* 0x0005e2000c101114 */
[----:B0-----:R-:W-:-:S03]  /*e260*/  F2FP.SATFINITE.E5M2.F32.PACK_AB_MERGE_C R9, RZ, R3, RZ ;  /* 0x00000003ff09723e */ /* 0x001fc600048060ff */
[----:B------:R-:W-:Y:S01]  /*e270*/  @!P4 STG.E.U8 desc[UR20][R24.64+0xc8], R11 ;  /* 0x0000c80b1800c986 */ /* 0x000fe2000c101114 */
[----:B------:R-:W-:Y:S02]  /*e280*/  ISETP.LT.OR P4, PT, R34, 0xc9, !P1 ;  /* 0x000000c92200780c */ /* 0x000fe40004f81670 */
[----:B-1----:R-:W-:Y:S02]  /*e290*/  F2FP.SATFINITE.E5M2.F32.PACK_AB_MERGE_C R7, RZ, R0, RZ ;  /* 0x00000000ff07723e */ /* 0x002fe400048060ff */
[----:B------:R-:W-:Y:S01]  /*e2a0*/  F2FP.SATFINITE.E5M2.F32.PACK_AB_MERGE_C R13, RZ, R2, RZ ;  /* 0x00000002ff0d723e */ /* 0x000fe200048060ff */
[----:B------:R0:W-:Y:S08]  /*e2b0*/  @!P6 STG.E.U8 desc[UR20][R24.64+0xc9], R9 ;  /* 0x0000c9091800e986 */ /* 0x0001f0000c101114 */
[----:B------:R1:W-:Y:S01]  /*e2c0*/  @!P4 STG.E.U8 desc[UR20][R26.64+0xc8], R7 ;  /* 0x0000c8071a00c986 */ /* 0x0003e2000c101114 */
[----:B------:R-:W-:Y:S01]  /*e2d0*/  FMUL R0, R223, UR32 ;  /* 0x00000020df007c20 */ /* 0x000fe20008400000 */
[----:B--2---:R-:W-:-:S02]  /*e2e0*/  FMUL R3, R222, UR32 ;  /* 0x00000020de037c20 */ /* 0x004fc40008400000 */
[----:B------:R-:W2:Y:S03]  /*e2f0*/  LDL.LU R222, [R1+0x30] ;  /* 0x0000300001de7983 */ /* 0x000ea60000300800 */
[----:B------:R-:W-:Y:S01]  /*e300*/  F2FP.SATFINITE.E5M2.F32.PACK_AB_MERGE_C R5, RZ, R3, RZ ;  /* 0x00000003ff05723e */ /* 0x000fe200048060ff */
[----:B------:R-:W2:Y:S01]  /*e310*/  LDL.LU R223, [R1+0x34] ;  /* 0x0000340001df7983 */ /* 0x000ea20000300800 */
[----:B----4-:R-:W-:Y:S01]  /*e320*/  FMUL R2, R221, UR32 ;  /* 0x00000020dd027c20 */ /* 0x010fe20008400000 */
[----:B0-----:R-:W-:-:S04]  /*e330*/  F2FP.SATFINITE.E5M2.F32.PACK_AB_MERGE_C R9, RZ, R0, RZ ;  /* 0x00000000ff09723e */ /* 0x001fc800048060ff */
[----:B------:R-:W-:Y:S01]  /*e340*/  F2FP.SATFINITE.E5M2.F32.PACK_AB_MERGE_C R11, RZ, R2, RZ ;  /* 0x00000002ff0b723e */ /* 0x000fe200048060ff */
[----:B---3--:R-:W-:Y:S02]  /*e350*/  FMUL R3, R225, UR32 ;  /* 0x00000020e1037c20 */ /* 0x008fe40008400000 */
[----:B------:R-:W3:Y:S01]  /*e360*/  LDL.LU R225, [R1+0x38] ;  /* 0x0000380001e17983 */ /* 0x000ee20000300800 */
[----:B------:R-:W-:Y:S02]  /*e370*/  FMUL R0, R224, UR32 ;  /* 0x00000020e0007c20 */ /* 0x000fe40008400000 */
[----:B-1----:R-:W-:Y:S01]  /*e380*/  F2FP.SATFINITE.E5M2.F32.PACK_AB_MERGE_C R7, RZ, R3, RZ ;  /* 0x00000003ff07723e */ /* 0x002fe200048060ff */
[----:B------:R-:W4:Y:S01]  /*e390*/  LDL.LU R224, [R1+0x3c] ;  /* 0x00003c0001e07983 */ /* 0x000f220000300800 */
[----:B------:R-:W-:-:S03]  /*e3a0*/  FMUL R2, R227, UR32 ;  /* 0x00000020e3027c20 */ /* 0x000fc60008400000 */
[----:B------:R-:W4:Y:S01]  /*e3b0*/  LDL.LU R227, [R1+0x40] ;  /* 0x0000400001e37983 */ /* 0x000f220000300800 */
[----:B------:R-:W-:-:S03]  /*e3c0*/  FMUL R3, R226, UR32 ;  /* 0x00000020e2037c20 */ /* 0x000fc60008400000 */
[----:B------:R-:W4:Y:S01]  /*e3d0*/  LDL.LU R226, [R1+0x44] ;  /* 0x0000440001e27983 */ /* 0x000f220000300800 */
[C---:B------:R-:W-:Y:S02]  /*e3e0*/  ISETP.LT.OR P5, PT, R34.reuse, 0xca, !P1 ;  /* 0x000000ca2200780c */ /* 0x040fe40004fa1670 */
[C---:B------:R-:W-:Y:S01]  /*e3f0*/  ISETP.LT.OR P6, PT, R34.reuse, 0xd1, !P2 ;  /* 0x000000d12200780c */ /* 0x040fe200057c1670 */
[----:B------:R-:W4:Y:S01]  /*e400*/  LDL.LU R219, [R1+0x48] ;  /* 0x0000480001db7983 */ /* 0x000f220000300800 */
[----:B------:R-:W-:-:S03]  /*e410*/  ISETP.LT.OR P4, PT, R34, 0xd1, !P1 ;  /* 0x000000d12200780c */ /* 0x000fc60004f81670 */
[----:B------:R-:W4:Y:S04]  /*e420*/  LDL.LU R218, [R1+0x4c] ;  /* 0x00004c0001da7983 */ /* 0x000f280000300800 */
[----:B------:R-:W4:Y:S04]  /*e430*/  LDL.LU R221, [R1+0x50] ;  /* 0x0000500001dd7983 */ /* 0x000f280000300800 */
[----:B------:R0:W-:Y:S01]  /*e440*/  @!P5 STG.E.U8 desc[UR20][R26.64+0xc9], R13 ;  /* 0x0000c90d1a00d986 */ /* 0x0001e2000c101114 */
[----:B------:R-:W-:-:S03]  /*e450*/  ISETP.LT.OR P5, PT, R34, 0xd2, !P2 ;  /* 0x000000d22200780c */ /* 0x000fc600057a1670 */
[----:B------:R1:W-:Y:S01]  /*e460*/  @!P6 STG.E.U8 desc[UR20][R24.64+0xd0], R5 ;  /* 0x0000d0051800e986 */ /* 0x0003e2000c101114 */
[----:B------:R-:W-:Y:S02]  /*e470*/  ISETP.LT.OR P6, PT, R34, 0xd2, !P1 ;  /* 0x000000d22200780c */ /* 0x000fe40004fc1670 */
[----:B0-----:R-:W-:-:S07]  /*e480*/  F2FP.SATFINITE.E5M2.F32.PACK_AB_MERGE_C R13, RZ, R2, RZ ;  /* 0x00000002ff0d723e */ /* 0x001fce00048060ff */
[----:B------:R0:W-:Y:S01]  /*e490*/  @!P5 STG.E.U8 desc[UR20][R24.64+0xd1], R9 ;  /* 0x0000d1091800d986 */ /* 0x0001e2000c101114 */
[C---:B------:R-:W-:Y:S02]  /*e4a0*/  ISETP.LT.OR P5, PT, R34.reuse, 0xda, !P2 ;  /* 0x000000da2200780c */ /* 0x040fe400057a1670 */
[----:B-1----:R-:W-:Y:S01]  /*e4b0*/  F2FP.SATFINITE.E5M2.F32.PACK_AB_MERGE_C R5, RZ, R0, RZ ;  /* 0x00000000ff05723e */ /* 0x002fe200048060ff */
[----:B------:R-:W-:Y:S01]  /*e4c0*/  @!P4 STG.E.U8 desc[UR20][R26.64+0xd0], R11 ;  /* 0x0000d00b1a00c986 */ /* 0x000fe2000c101114 */
[----:B------:R-:W-:Y:S01]  /*e4d0*/  ISETP.LT.OR P4, PT, R34, 0xd9, !P2 ;  /* 0x000000d92200780c */ /* 0x000fe20005781670 */
[----:B------:R-:W-:Y:S02]  /*e4e0*/  FMUL R0, R220, UR32 ;  /* 0x00000020dc007c20 */ /* 0x000fe40008400000 */
[----:B------:R1:W-:Y:S01]  /*e4f0*/  @!P6 STG.E.U8 desc[UR20][R26.64+0xd1], R7 ;  /* 0x0000d1071a00e986 */ /* 0x0003e2000c101114 */
[----:B------:R-:W-:-:S03]  /*e500*/  ISETP.LT.OR P6, PT, R34, 0xd9, !P1 ;  /* 0x000000d92200780c */ /* 0x000fc60004fc1670 */
[----:B------:R-:W4:Y:S01]  /*e510*/  LDL.LU R220, [R1+0x54] ;  /* 0x0000540001dc7983 */ /* 0x000f220000300800 */
[----:B0-----:R-:W-:-:S03]  /*e520*/  F2FP.SATFINITE.E5M2.F32.PACK_AB_MERGE_C R9, RZ, R3, RZ ;  /* 0x00000003ff09723e */ /* 0x001fc600048060ff */
[----:B------:R-:W-:Y:S01]  /*e530*/  @!P5 STG.E.U8 desc[UR20][R24.64+0xd9], R13 ;  /* 0x0000d90d1800d986 */ /* 0x000fe2000c101114 */
[----:B-1----:R-:W-:-:S03]  /*e540*/  F2FP.SATFINITE.E5M2.F32.PACK_AB_MERGE_C R7, RZ, R0, RZ ;  /* 0x00000000ff07723e */ /* 0x002fc600048060ff */
[----:B------:R0:W-:Y:S04]  /*e550*/  @!P4 STG.E.U8 desc[UR20][R24.64+0xd8], R5 ;  /* 0x0000d8051800c986 */ /* 0x0001e8000c101114 */
[----:B------:R1:W-:Y:S01]  /*e560*/  @!P6 STG.E.U8 desc[UR20][R26.64+0xd8], R9 ;  /* 0x0000d8091a00e986 */ /* 0x0003e2000c101114 */
[----:B--2---:R-:W-:-:S03]  /*e570*/  FMUL R2, R222, UR32 ;  /* 0x00000020de027c20 */ /* 0x004fc60008400000 */
[----:B------:R-:W2:Y:S01]  /*e580*/  LDL.LU R222, [R1+0x58] ;  /* 0x0000580001de7983 */ /* 0x000ea20000300800 */
[----:B------:R-:W-:Y:S01]  /*e590*/  FMUL R3, R223, UR32 ;  /* 0x00000020df037c20 */ /* 0x000fe20008400000 */
[----:B------:R-:W-:Y:S02]  /*e5a0*/  F2FP.SATFINITE.E5M2.F32.PACK_AB_MERGE_C R11, RZ, R2, RZ ;  /* 0x00000002ff0b723e */ /* 0x000fe400048060ff */
[----:B------:R-:W2:Y:S02]  /*e5b0*/  LDL.LU R223, [R1+0x5c] ;  /* 0x00005c0001df7983 */ /* 0x000ea40000300800 */
[----:B0-----:R-:W-:Y:S01]  /*e5c0*/  F2FP.SATFINITE.E5M2.F32.PACK_AB_MERGE_C R5, RZ, R3, RZ ;  /* 0x00000003ff05723e */ /* 0x001fe200048060ff */
[----:B---3--:R-:W-:Y:S02]  /*e5d0*/  FMUL R0, R225, UR32 ;  /* 0x00000020e1007c20 */ /* 0x008fe40008400000 */
[----:B------:R-:W3:Y:S01]  /*e5e0*/  LDL.LU R225, [R1+0x60] ;  /* 0x0000600001e17983 */ /* 0x000ee20000300800 */
[----:B----4-:R-:W-:-:S02]  /*e5f0*/  FMUL R2, R224, UR32 ;  /* 0x00000020e0027c20 */ /* 0x010fc40008400000 */
[----:B-1----:R-:W-:Y:S01]  /*e600*/  F2FP.SATFINITE.E5M2.F32.PACK_AB_MERGE_C R9, RZ, R0, RZ ;  /* 0x00000000ff09723e */ /* 0x002fe200048060ff */
[----:B------:R-:W4:Y:S01]  /*e610*/  LDL.LU R224, [R1+0x64] ;  /* 0x0000640001e07983 */ /* 0x000f220000300800 */
[----:B------:R-:W-:-:S03]  /*e620*/  FMUL R3, R227, UR32 ;  /* 0x00000020e3037c20 */ /* 0x000fc60008400000 */
[----:B------:R-:W4:Y:S01]  /*e630*/  LDL.LU R227, [R1+0x68] ;  /* 0x0000680001e37983 */ /* 0x000f220000300800 */
[----:B------:R-:W-:-:S03]  /*e640*/  FMUL R0, R226, UR32 ;  /* 0x00000020e2007c20 */ /* 0x000fc60008400000 */
[----:B------:R-:W4:Y:S01]  /*e650*/  LDL.LU R226, [R1+0x6c] ;  /* 0x00006c0001e27983 */ /* 0x000f220000300800 */
[C---:B------:R-:W-:Y:S02]  /*e660*/  ISETP.LT.OR P5, PT, R34.reuse, 0xda, !P1 ;  /* 0x000000da2200780c */ /* 0x040fe40004fa1670 */
[C---:B------:R-:W-:Y:S02]  /*e670*/  ISETP.LT.OR P4, PT, R34.reuse, 0xe1, !P2 ;  /* 0x000000e12200780c */ /* 0x040fe40005781670 */
[----:B------:R-:W-:-:S09]  /*e680*/  ISETP.LT.OR P6, PT, R34, 0xe2, !P2 ;  /* 0x000000e22200780c */ /* 0x000fd200057c1670 */
[----:B------:R0:W-:Y:S01]  /*e690*/  @!P5 STG.E.U8 desc[UR20][R26.64+0xd9], R7 ;  /* 0x0000d9071a00d986 */ /* 0x0001e2000c101114 */
[----:B------:R-:W-:-:S03]  /*e6a0*/  ISETP.LT.OR P5, PT, R34, 0xe2, !P1 ;  /* 0x000000e22200780c */ /* 0x000fc60004fa1670 */
[----:B------:R-:W-:Y:S01]  /*e6b0*/  @!P4 STG.E.U8 desc[UR20][R24.64+0xe0], R11 ;  /* 0x0000e00b1800c986 */ /* 0x000fe2000c101114 */
[----:B------:R-:W-:-:S03]  /*e6c0*/  ISETP.LT.OR P4, PT, R34, 0xe1, !P1 ;  /* 0x000000e12200780c */ /* 0x000fc60004f81670 */
[----:B------:R1:W-:Y:S01]  /*e6d0*/  @!P6 STG.E.U8 desc[UR20][R24.64+0xe1], R5 ;  /* 0x0000e1051800e986 */ /* 0x0003e2000c101114 */
[----:B------:R-:W-:Y:S02]  /*e6e0*/  ISETP.LT.OR P6, PT, R34, 0xe9, !P2 ;  /* 0x000000e92200780c */ /* 0x000fe400057c1670 */
[----:B------:R-:W-:Y:S02]  /*e6f0*/  F2FP.SATFINITE.E5M2.F32.PACK_AB_MERGE_C R13, RZ, R2, RZ ;  /* 0x00000002ff0d723e */ /* 0x000fe400048060ff */
[----:B0-----:R-:W-:-:S03]  /*e700*/  F2FP.SATFINITE.E5M2.F32.PACK_AB_MERGE_C R7, RZ, R3, RZ ;  /* 0x00000003ff07723e */ /* 0x001fc600048060ff */
[----:B------:R-:W-:Y:S01]  /*e710*/  @!P5 STG.E.U8 desc[UR20][R26.64+0xe1], R13 ;  /* 0x0000e10d1a00d986 */ /* 0x000fe2000c101114 */
[----:B------:R-:W-:-:S03]  /*e720*/  ISETP.LT.OR P5, PT, R34, 0xea, !P2 ;  /* 0x000000ea2200780c */ /* 0x000fc600057a1670 */
[----:B------:R0:W-:Y:S01]  /*e730*/  @!P4 STG.E.U8 desc[UR20][R26.64+0xe0], R9 ;  /* 0x0000e0091a00c986 */ /* 0x0001e2000c101114 */
[----:B------:R-:W-:-:S03]  /*e740*/  ISETP.LT.OR P4, PT, R34, 0xe9, !P1 ;  /* 0x000000e92200780c */ /* 0x000fc60004f81670 */
[----:B------:R0:W-:Y:S01]  /*e750*/  @!P6 STG.E.U8 desc[UR20][R24.64+0xe8], R7 ;  /* 0x0000e8071800e986 */ /* 0x0001e2000c101114 */
[----:B------:R-:W-:Y:S01]  /*e760*/  ISETP.LT.OR P6, PT, R34, 0xea, !P1 ;  /* 0x000000ea2200780c */ /* 0x000fe20004fc1670 */
[----:B------:R-:W-:Y:S01]  /*e770*/  FMUL R2, R219, UR32 ;  /* 0x00000020db027c20 */ /* 0x000fe20008400000 */
[----:B------:R-:W-:Y:S01]  /*e780*/  FMUL R3, R218, UR32 ;  /* 0x00000020da037c20 */ /* 0x000fe20008400000 */
[----:B-1----:R-:W-:-:S03]  /*e790*/  F2FP.SATFINITE.E5M2.F32.PACK_AB_MERGE_C R5, RZ, R0, RZ ;  /* 0x00000000ff05723e */ /* 0x002fc600048060ff */
[----:B------:R-:W-:Y:S02]  /*e7a0*/  F2FP.SATFINITE.E5M2.F32.PACK_AB_MERGE_C R11, RZ, R2, RZ ;  /* 0x00000002ff0b723e */ /* 0x000fe400048060ff */
[----:B0-----:R-:W-:Y:S01]  /*e7b0*/  F2FP.SATFINITE.E5M2.F32.PACK_AB_MERGE_C R9, RZ, R3, RZ ;  /* 0x00000003ff09723e */ /* 0x001fe200048060ff */
[----:B------:R-:W-:Y:S01]  /*e7c0*/  @!P5 STG.E.U8 desc[UR20][R24.64+0xe9], R5 ;  /* 0x0000e9051800d986 */ /* 0x000fe2000c101114 */
[----:B------:R-:W-:-:S03]  /*e7d0*/  ISETP.LT.OR P5, PT, R34, 0xf2, !P2 ;  /* 0x000000f22200780c */ /* 0x000fc600057a1670 */
[----:B------:R-:W-:Y:S01]  /*e7e0*/  @!P4 STG.E.U8 desc[UR20][R26.64+0xe8], R11 ;  /* 0x0000e80b1a00c986 */ /* 0x000fe2000c101114 */
[----:B------:R-:W-:-:S03]  /*e7f0*/  ISETP.LT.OR P4, PT, R34, 0xf1, !P2 ;  /* 0x000000f12200780c */ /* 0x000fc60005781670 */
[----:B------:R-:W-:Y:S01]  /*e800*/  @!P6 STG.E.U8 desc[UR20][R26.64+0xe9], R9 ;  /* 0x0000e9091a00e986 */ /* 0x000fe2000c101114 */
[----:B------:R-:W-:Y:S01]  /*e810*/  ISETP.LT.OR P6, PT, R34, 0xf1, !P1 ;  /* 0x000000f12200780c */ /* 0x000fe20004fc1670 */
[----:B------:R-:W-:Y:S01]  /*e820*/  FMUL R0, R221, UR32 ;  /* 0x00000020dd007c20 */ /* 0x000fe20008400000 */
[----:B------:R-:W-:-:S04]  /*e830*/  FMUL R2, R220, UR32 ;  /* 0x00000020dc027c20 */ /* 0x000fc80008400000 */
[----:B------:R-:W-:Y:S02]  /*e840*/  F2FP.SATFINITE.E5M2.F32.PACK_AB_MERGE_C R7, RZ, R0, RZ ;  /* 0x00000000ff07723e */ /* 0x000fe400048060ff */
[----:B------:R-:W-:-:S03]  /*e850*/  F2FP.SATFINITE.E5M2.F32.PACK_AB_MERGE_C R13, RZ, R2, RZ ;  /* 0x00000002ff0d723e */ /* 0x000fc600048060ff */
[----:B------:R0:W-:Y:S01]  /*e860*/  @!P4 STG.E.U8 desc[UR20][R24.64+0xf0], R7 ;  /* 0x0000f0071800c986 */ /* 0x0001e2000c101114 */
[----:B------:R-:W-:-:S03]  /*e870*/  ISETP.LT.OR P4, PT, R34, 0xf2, !P1 ;  /* 0x000000f22200780c */ /* 0x000fc60004f81670 */
[----:B------:R1:W-:Y:S01]  /*e880*/  @!P5 STG.E.U8 desc[UR20][R24.64+0xf1], R13 ;  /* 0x0000f10d1800d986 */ /* 0x0003e2000c101114 */
[C---:B------:R-:W-:Y:S02]  /*e890*/  ISETP.LT.OR P5, PT, R34.reuse, 0xf9, !P2 ;  /* 0x000000f92200780c */ /* 0x040fe400057a1670 */
[----:B------:R-:W-:Y:S01]  /*e8a0*/  ISETP.LT.OR P2, PT, R34, 0xfa, !P2 ;  /* 0x000000fa2200780c */ /* 0x000fe20005741670 */
[----:B--2---:R-:W-:-:S05]  /*e8b0*/  FMUL R3, R222, UR32 ;  /* 0x00000020de037c20 */ /* 0x004fca0008400000 */
[----:B------:R-:W-:Y:S01]  /*e8c0*/  F2FP.SATFINITE.E5M2.F32.PACK_AB_MERGE_C R15, RZ, R3, RZ ;  /* 0x00000003ff0f723e */ /* 0x000fe200048060ff */
[----:B------:R-:W-:-:S04]  /*e8d0*/  FMUL R0, R223, UR32 ;  /* 0x00000020df007c20 */ /* 0x000fc80008400000 */
[----:B------:R1:W-:Y:S01]  /*e8e0*/  @!P6 STG.E.U8 desc[UR20][R26.64+0xf0], R15 ;  /* 0x0000f00f1a00e986 */ /* 0x0003e2000c101114 */
[C---:B------:R-:W-:Y:S02]  /*e8f0*/  ISETP.LT.OR P6, PT, R34.reuse, 0xf9, !P1 ;  /* 0x000000f92200780c */ /* 0x040fe40004fc1670 */
[----:B------:R-:W-:Y:S02]  /*e900*/  ISETP.LT.OR P1, PT, R34, 0xfa, !P1 ;  /* 0x000000fa2200780c */ /* 0x000fe40004f21670 */
[----:B0-----:R-:W-:Y:S01]  /*e910*/  F2FP.SATFINITE.E5M2.F32.PACK_AB_MERGE_C R7, RZ, R0, RZ ;  /* 0x00000000ff07723e */ /* 0x001fe200048060ff */
[----:B---3--:R-:W-:Y:S01]  /*e920*/  FMUL R2, R225, UR32 ;  /* 0x00000020e1027c20 */ /* 0x008fe20008400000 */
[----:B----4-:R-:W-:-:S04]  /*e930*/  FMUL R3, R224, UR32 ;  /* 0x00000020e0037c20 */ /* 0x010fc80008400000 */
[----:B------:R-:W-:Y:S01]  /*e940*/  F2FP.SATFINITE.E5M2.F32.PACK_AB_MERGE_C R9, RZ, R2, RZ ;  /* 0x00000002ff09723e */ /* 0x000fe200048060ff */
[----:B------:R-:W-:Y:S01]  /*e950*/  FMUL R4, R227, UR32 ;  /* 0x00000020e3047c20 */ /* 0x000fe20008400000 */
[----:B------:R-:W-:Y:S01]  /*e960*/  FMUL R5, R226, UR32 ;  /* 0x00000020e2057c20 */ /* 0x000fe20008400000 */
[----:B------:R-:W-:-:S03]  /*e970*/  F2FP.SATFINITE.E5M2.F32.PACK_AB_MERGE_C R3, RZ, R3, RZ ;  /* 0x00000003ff03723e */ /* 0x000fc600048060ff */
[----:B------:R-:W-:Y:S02]  /*e980*/  F2FP.SATFINITE.E5M2.F32.PACK_AB_MERGE_C R11, RZ, R4, RZ ;  /* 0x00000004ff0b723e */ /* 0x000fe400048060ff */
[----:B------:R-:W-:Y:S01]  /*e990*/  F2FP.SATFINITE.E5M2.F32.PACK_AB_MERGE_C R5, RZ, R5, RZ ;  /* 0x00000005ff05723e */ /* 0x000fe200048060ff */
[----:B------:R1:W-:Y:S04]  /*e9a0*/  @!P4 STG.E.U8 desc[UR20][R26.64+0xf1], R7 ;  /* 0x0000f1071a00c986 */ /* 0x0003e8000c101114 */
[----:B------:R1:W-:Y:S04]  /*e9b0*/  @!P5 STG.E.U8 desc[UR20][R24.64+0xf8], R9 ;  /* 0x0000f8091800d986 */ /* 0x0003e8000c101114 */
[----:B------:R1:W-:Y:S04]  /*e9c0*/  @!P2 STG.E.U8 desc[UR20][R24.64+0xf9], R3 ;  /* 0x0000f9031800a986 */ /* 0x0003e8000c101114 */
[----:B------:R1:W-:Y:S04]  /*e9d0*/  @!P6 STG.E.U8 desc[UR20][R26.64+0xf8], R11 ;  /* 0x0000f80b1a00e986 */ /* 0x0003e8000c101114 */
[----:B------:R1:W-:Y:S02]  /*e9e0*/  @!P1 STG.E.U8 desc[UR20][R26.64+0xf9], R5 ;  /* 0x0000f9051a009986 */ /* 0x0003e4000c101114 */
.L_x_297:
[----:B------:R-:W-:Y:S05]  /*e9f0*/  BSYNC B0 ;  /* 0x0000000000007941 */ /* 0x000fea0003800000 */
.L_x_39:
[----:B------:R-:W2:Y:S01]  /*ea00*/  LDL.LU R22, [R1+0x78] ;  /* 0x0000780001167983 */ /* 0x000ea20000300800 */
[----:B01---5:R-:W-:Y:S01]  /*ea10*/  IMAD.U32 R3, RZ, RZ, UR12 ;  /* 0x0000000cff037e24 */ /* 0x023fe2000f8e00ff */
[----:B------:R-:W-:Y:S02]  /*ea20*/  ULDC.64 UR6, c[0x0][0x650] ;  /* 0x0001940000067ab9 */ /* 0x000fe40000000a00 */
[----:B------:R-:W3:Y:S01]  /*ea30*/  LDL.LU R19, [R1+0x7c] ;  /* 0x00007c0001137983 */ /* 0x000ee20000300800 */
[----:B------:R-:W-:Y:S01]  /*ea40*/  IMAD.U32 R0, RZ, RZ, UR16 ;  /* 0x00000010ff007e24 */ /* 0x000fe2000f8e00ff */
[----:B------:R0:W-:Y:S01]  /*ea50*/  SYNCS.ARRIVE.TRANS64.A1T0 RZ, [R3+UR28], RZ ;  /* 0x000000ff03ff79a7 */ /* 0x0001e2000810001c */
[----:B------:R-:W-:Y:S02]  /*ea60*/  IMAD.U32 R2, RZ, RZ, UR16 ;  /* 0x00000010ff027e24 */ /* 0x000fe4000f8e00ff */
[----:B------:R-:W-:Y:S02]  /*ea70*/  IMAD.MOV.U32 R4, RZ, RZ, -0x1 ;  /* 0xffffffffff047424 */ /* 0x000fe400078e00ff */
[----:B0-----:R-:W-:Y:S01]  /*ea80*/  IMAD.U32 R3, RZ, RZ, UR13 ;  /* 0x0000000dff037e24 */ /* 0x001fe2000f8e00ff */
[----:B---3--:R-:W-:-:S02]  /*ea90*/  LEA R19, P1, R0, R19, 0x1 ;  /* 0x0000001300137211 */ /* 0x008fc400078208ff */
[----:B------:R-:W-:Y:S02]  /*eaa0*/  PRMT R0, RZ, 0x7610, R0 ;  /* 0x00007610ff007816 */ /* 0x000fe40000000000 */
[----:B--2---:R-:W-:Y:S01]  /*eab0*/  LEA.HI.X R22, R2, R22, R3, 0x1, P1 ;  /* 0x0000001602167211 */ /* 0x004fe200008f0c03 */
[----:B------:R-:W-:Y:S01]  /*eac0*/  IMAD.MOV.U32 R2, RZ, RZ, -0x1 ;  /* 0xffffffffff027424 */ /* 0x000fe200078e00ff */
[----:B------:R0:W-:Y:S01]  /*ead0*/  STL [R1+0x7c], R19 ;  /* 0x00007c1301007387 */ /* 0x0001e20000100800 */
[----:B------:R-:W-:Y:S01]  /*eae0*/  IMAD.MOV.U32 R3, RZ, RZ, -0x1 ;  /* 0xffffffffff037424 */ /* 0x000fe200078e00ff */
[----:B------:R-:W-:Y:S02]  /*eaf0*/  ISETP.GE.U32.AND P1, PT, R19, UR6, PT ;  /* 0x0000000613007c0c */ /* 0x000fe4000bf26070 */
[----:B------:R0:W-:Y:S02]  /*eb00*/  STL [R1+0x78], R22 ;  /* 0x0000781601007387 */ /* 0x0001e40000100800 */
[----:B------:R-:W-:-:S02]  /*eb10*/  ISETP.GE.U32.AND.EX P1, PT, R22, UR7, PT, P1 ;  /* 0x0000000716007c0c */ /* 0x000fc4000bf26110 */
[----:B------:R0:W-:Y:S04]  /*eb20*/  STL [R1+0x80], R4 ;  /* 0x0000800401007387 */ /* 0x0001e80000100800 */
[----:B------:R0:W-:Y:S04]  /*eb30*/  STL [R1+0x70], R2 ;  /* 0x0000700201007387 */ /* 0x0001e80000100800 */
[----:B------:R0:W-:Y:S03]  /*eb40*/  STL [R1+0x84], R3 ;  /* 0x0000840301007387 */ /* 0x0001e60000100800 */
[----:B------:R-:W-:Y:S05]  /*eb50*/  @P1 BRA `(.L_x_298) ;  /* 0x0000000400741947 */ /* 0x000fea0003800000 */
[----:B------:R-:W1:Y:S01]  /*eb60*/  S2R R14, SR_CTAID.X ;  /* 0x00000000000e7919 */ /* 0x000e620000002500 */
[----:B------:R-:W2:Y:S01]  /*eb70*/  LDC.64 R8, c[0x0][0x628] ;  /* 0x00018a00ff087b82 */ /* 0x000ea20000000a00 */
[----:B------:R-:W-:Y:S01]  /*eb80*/  ULDC UR6, c[0x0][0x150] ;  /* 0x0000540000067ab9 */ /* 0x000fe20000000800 */
[----:B------:R-:W-:Y:S01]  /*eb90*/  IMAD.MOV.U32 R6, RZ, RZ, R19 ;  /* 0x000000ffff067224 */ /* 0x000fe200078e0013 */
[----:B------:R-:W3:Y:S01]  /*eba0*/  S2R R16, SR_CTAID.Y ;  /* 0x0000000000107919 */ /* 0x000ee20000002600 */
[----:B------:R-:W-:-:S04]  /*ebb0*/  IMAD.MOV.U32 R7, RZ, RZ, R22 ;  /* 0x000000ffff077224 */ /* 0x000fc800078e0016 */
[----:B------:R-:W0:Y:S08]  /*ebc0*/  LDC R17, c[0x0][0x144] ;  /* 0x00005100ff117b82 */ /* 0x000e300000000800 */
[----:B------:R-:W0:Y:S08]  /*ebd0*/  LDC R10, c[0x0][0x630] ;  /* 0x00018c00ff0a7b82 */ /* 0x000e300000000800 */
[----:B------:R-:W0:Y:S01]  /*ebe0*/  LDC.64 R12, c[0x0][0x620] ;  /* 0x00018800ff0c7b82 */ /* 0x000e220000000a00 */
[----:B--2---:R-:W-:-:S04]  /*ebf0*/  ISETP.NE.U32.AND P1, PT, R8, RZ, PT ;  /* 0x000000ff0800720c */ /* 0x004fc80003f25070 */
[----:B------:R-:W-:Y:S02]  /*ec00*/  ISETP.NE.AND.EX P1, PT, R9, RZ, PT, P1 ;  /* 0x000000ff0900720c */ /* 0x000fe40003f25310 */
[----:B-1----:R-:W-:-:S05]  /*ec10*/  I2FP.F32.U32 R0, R14 ;  /* 0x0000000e00007245 */ /* 0x002fca0000201000 */
[----:B------:R-:W-:-:S04]  /*ec20*/  FMUL R0, R0, UR6 ;  /* 0x0000000600007c20 */ /* 0x000fc80008400000 */
[----:B------:R1:W2:Y:S02]  /*ec30*/  F2I.U32.TRUNC.NTZ R15, R0 ;  /* 0x00000000000f7305 */ /* 0x0002a4000020f000 */
[----:B---3--:R-:W-:Y:S05]  /*ec40*/  @!P1 BRA `(.L_x_299) ;  /* 0x0000000000289947 */ /* 0x008fea0003800000 */
[----:B-1----:R-:W1:Y:S02]  /*ec50*/  LDC R0, c[0x0][0x634] ;  /* 0x00018d00ff007b82 */ /* 0x002e640000000800 */
[----:B-1----:R-:W-:-:S05]  /*ec60*/  IADD3 R7, P1, R19, R0, RZ ;  /* 0x0000000013077210 */ /* 0x002fca0007f3e0ff */
[----:B------:R-:W-:-:S04]  /*ec70*/  IMAD.X R11, RZ, RZ, R22, P1 ;  /* 0x000000ffff0b7224 */ /* 0x000fc800008e0616 */
[----:B0-----:R-:W-:-:S04]  /*ec80*/  IMAD.WIDE.U32 R2, R11, R8, RZ ;  /* 0x000000080b027225 */ /* 0x001fc800078e00ff */
[----:B------:R-:W-:-:S04]  /*ec90*/  IMAD.WIDE.U32 R4, P1, R7, R9, R2 ;  /* 0x0000000907047225 */ /* 0x000fc80007820002 */
[----:B------:R-:W-:-:S04]  /*eca0*/  IMAD.WIDE.U32 R2, R7, R8, RZ ;  /* 0x0000000807027225 */ /* 0x000fc800078e00ff */
[----:B------:R-:W-:Y:S01]  /*ecb0*/  IMAD.X R7, RZ, RZ, RZ, P1 ;  /* 0x000000ffff077224 */ /* 0x000fe200008e06ff */
[----:B------:R-:W-:Y:S01]  /*ecc0*/  IADD3 RZ, P1, R3, R4, RZ ;  /* 0x0000000403ff7210 */ /* 0x000fe20007f3e0ff */
[----:B------:R-:W-:-:S04]  /*ecd0*/  IMAD.MOV.U32 R6, RZ, RZ, R5 ;  /* 0x000000ffff067224 */ /* 0x000fc800078e0005 */
[----:B------:R-:W-:-:S08]  /*ece0*/  IMAD.WIDE.U32.X R6, R11, R9, R6, P1 ;  /* 0x000000090b067225 */ /* 0x000fd000008e0406 */
.L_x_299:
[-CC-:B0-----:R-:W-:Y:S01]  /*ecf0*/  SHF.R.U64 R11, R6, R10.reuse, R7.reuse ;  /* 0x0000000a060b7219 */ /* 0x181fe20000001207 */
[----:B------:R-:W0:Y:S01]  /*ed00*/  LDC.64 R20, c[0x0][0x640] ;  /* 0x00019000ff147b82 */ /* 0x000e220000000a00 */
[----:B-1----:R-:W-:Y:S01]  /*ed10*/  SHF.R.U32.HI R0, RZ, R10, R7 ;  /* 0x0000000aff007219 */ /* 0x002fe20000011607 */
[----:B------:R-:W-:Y:S01]  /*ed20*/  IMAD.MOV.U32 R2, RZ, RZ, R19 ;  /* 0x000000ffff027224 */ /* 0x000fe200078e0013 */
[----:B------:R-:W-:Y:S01]  /*ed30*/  IADD3 R5, P1, RZ, -R11, RZ ;  /* 0x8000000bff057210 */ /* 0x000fe20007f3e0ff */
[----:B--2---:R-:W-:Y:S01]  /*ed40*/  IMAD.MOV R15, RZ, RZ, -R15 ;  /* 0x000000ffff0f7224 */ /* 0x004fe200078e0a0f */
[----:B------:R-:W-:Y:S01]  /*ed50*/  ULDC UR6, c[0x0][0x154] ;  /* 0x0000550000067ab9 */ /* 0x000fe20000000800 */
[----:B------:R-:W-:Y:S02]  /*ed60*/  IMAD.MOV.U32 R7, RZ, RZ, 0x1 ;  /* 0x00000001ff077424 */ /* 0x000fe400078e00ff */
[----:B------:R-:W1:Y:S01]  /*ed70*/  LDC R4, c[0x0][0x618] ;  /* 0x00018600ff047b82 */ /* 0x000e620000000800 */
[----:B------:R-:W-:-:S02]  /*ed80*/  IMAD.X R3, RZ, RZ, ~R0, P1 ;  /* 0x000000ffff037224 */ /* 0x000fc400008e0e00 */
[----:B------:R-:W-:Y:S02]  /*ed90*/  IMAD R17, R17, R15, R14 ;  /* 0x0000000f11117224 */ /* 0x000fe400078e020e */
[-C--:B------:R-:W-:Y:S02]  /*eda0*/  IMAD R0, R3, R12.reuse, RZ ;  /* 0x0000000c03007224 */ /* 0x080fe400078e02ff */
[----:B------:R-:W-:Y:S01]  /*edb0*/  IMAD.MOV.U32 R3, RZ, RZ, R22 ;  /* 0x000000ffff037224 */ /* 0x000fe200078e0016 */
[----:B------:R-:W2:Y:S01]  /*edc0*/  LDC R6, c[0x0][0x608] ;  /* 0x00018200ff067b82 */ /* 0x000ea20000000800 */
[----:B------:R-:W-:-:S04]  /*edd0*/  IMAD.WIDE.U32 R2, R5, R12, R2 ;  /* 0x0000000c05027225 */ /* 0x000fc800078e0002 */
[----:B------:R-:W-:-:S03]  /*ede0*/  IMAD R5, R5, R13, R0 ;  /* 0x0000000d05057224 */ /* 0x000fc600078e0200 */
[----:B------:R-:W3:Y:S01]  /*edf0*/  LDC R18, c[0x0][0x658] ;  /* 0x00019600ff127b82 */ /* 0x000ee20000000800 */
[----:B------:R-:W-:Y:S01]  /*ee00*/  I2FP.F32.U32 R0, R16 ;  /* 0x0000001000007245 */ /* 0x000fe20000201000 */
[----:B------:R-:W-:Y:S01]  /*ee10*/  IMAD.IADD R3, R3, 0x1, R5 ;  /* 0x0000000103037824 */ /* 0x000fe200078e0205 */
[----:B0-----:R-:W-:Y:S01]  /*ee20*/  ISETP.NE.U32.AND P1, PT, R20, RZ, PT ;  /* 0x000000ff1400720c */ /* 0x001fe20003f25070 */
[----:B------:R-:W-:Y:S02]  /*ee30*/  IMAD.MOV.U32 R5, RZ, RZ, -0x1 ;  /* 0xffffffffff057424 */ /* 0x000fe400078e00ff */
[----:B------:R-:W-:Y:S02]  /*ee40*/  FMUL R0, R0, UR6 ;  /* 0x0000000600007c20 */ /* 0x000fe40008400000 */
[----:B------:R-:W0:Y:S01]  /*ee50*/  LDC R15, c[0x0][0x148] ;  /* 0x00005200ff0f7b82 */ /* 0x000e220000000800 */
[----:B-1----:R-:W-:Y:S01]  /*ee60*/  SHF.R.U64 R10, R2, R4, R3 ;  /* 0x00000004020a7219 */ /* 0x002fe20000001203 */
[----:B------:R1:W0:Y:S01]  /*ee70*/  F2I.U32.TRUNC.NTZ R13, R0 ;  /* 0x00000000000d7305 */ /* 0x000222000020f000 */
[----:B------:R-:W-:-:S02]  /*ee80*/  ISETP.NE.AND.EX P1, PT, R21, RZ, PT, P1 ;  /* 0x000000ff1500720c */ /* 0x000fc40003f25310 */
[----:B------:R-:W-:-:S03]  /*ee90*/  SHF.R.U32.HI R3, RZ, R4, R3 ;  /* 0x00000004ff037219 */ /* 0x000fc60000011603 */
[----:B------:R-:W0:Y:S01]  /*eea0*/  LDC R14, c[0x0][0x600] ;  /* 0x00018000ff0e7b82 */ /* 0x000e220000000800 */
[-CC-:B--2---:R-:W-:Y:S02]  /*eeb0*/  SHF.R.U64 R8, R10, R6.reuse, R3.reuse ;  /* 0x000000060a087219 */ /* 0x184fe40000001203 */
[----:B------:R-:W-:-:S05]  /*eec0*/  SHF.R.U32.HI R3, RZ, R6, R3 ;  /* 0x00000006ff037219 */ /* 0x000fca0000011603 */
[----:B------:R-:W2:Y:S01]  /*eed0*/  LDC R22, c[0x0][0x648] ;  /* 0x00019200ff167b82 */ /* 0x000ea20000000800 */
[-CC-:B---3--:R-:W-:Y:S02]  /*eee0*/  SHF.R.U64 R12, R8, R18.reuse, R3.reuse ;  /* 0x00000012080c7219 */ /* 0x188fe40000001203 */
[-C--:B------:R-:W-:Y:S02]  /*eef0*/  SHF.L.U32 R5, R5, R18.reuse, RZ ;  /* 0x0000001205057219 */ /* 0x080fe400000006ff */
[-C--:B------:R-:W-:Y:S01]  /*ef00*/  SHF.R.U32.HI R3, RZ, R18.reuse, R3 ;  /* 0x00000012ff037219 */ /* 0x080fe20000011603 */
[----:B------:R-:W-:Y:S01]  /*ef10*/  IMAD.MOV.U32 R2, RZ, RZ, R12 ;  /* 0x000000ffff027224 */ /* 0x000fe200078e000c */
[----:B------:R-:W-:Y:S01]  /*ef20*/  SHF.L.U32 R18, R7, R18, RZ ;  /* 0x0000001207127219 */ /* 0x000fe200000006ff */
[----:B------:R-:W3:Y:S01]  /*ef30*/  LDC R23, c[0x0][0x638] ;  /* 0x00018e00ff177b82 */ /* 0x000ee20000000800 */
[----:B------:R-:W-:-:S07]  /*ef40*/  LOP3.LUT R19, RZ, R5, RZ, 0x33, !PT ;  /* 0x00000005ff137212 */ /* 0x000fce00078e33ff */
[----:B------:R-:W0:Y:S01]  /*ef50*/  LDC R24, c[0x0][0x610] ;  /* 0x00018400ff187b82 */ /* 0x000e220000000800 */
[----:B-1----:R-:W-:Y:S05]  /*ef60*/  @!P1 BRA `(.L_x_300) ;  /* 0x0000000000289947 */ /* 0x002fea0003800000 */
[----:B------:R-:W1:Y:S02]  /*ef70*/  LDC R7, c[0x0][0x64c] ;  /* 0x00019300ff077b82 */ /* 0x000e640000000800 */
[----:B-1----:R-:W-:-:S05]  /*ef80*/  IADD3 R7, P1, R12, R7, RZ ;  /* 0x000000070c077210 */ /* 0x002fca0007f3e0ff */
        /* <DEDUP_REMOVED lines=8> */
.L_x_300:
[----:B--2---:R-:W-:Y:S01]  /*f010*/  SHF.R.U64 R0, R2, R22, R3 ;  /* 0x0000001602007219 */ /* 0x004fe20000001203 */
[----:B0-----:R-:W-:Y:S01]  /*f020*/  VIADD R7, R14, 0xffffffff ;  /* 0xffffffff0e077836 */ /* 0x001fe20000000000 */
[----:B------:R-:W-:Y:S01]  /*f030*/  LOP3.LUT R5, R8, R19, RZ, 0xc0, !PT ;  /* 0x0000001308057212 */ /* 0x000fe200078ec0ff */
[----:B------:R-:W-:Y:S02]  /*f040*/  IMAD.MOV R13, RZ, RZ, -R13 ;  /* 0x000000ffff0d7224 */ /* 0x000fe400078e0a0d */
[----:B------:R-:W-:Y:S02]  /*f050*/  IMAD.MOV R3, RZ, RZ, -R0 ;  /* 0x000000ffff037224 */ /* 0x000fe400078e0a00 */
[----:B------:R-:W-:Y:S01]  /*f060*/  IMAD R2, R18, R0, R5 ;  /* 0x0000000012027224 */ /* 0x000fe200078e0205 */
[----:B------:R-:W-:Y:S01]  /*f070*/  LOP3.LUT R5, R10, R7, RZ, 0xc0, !PT ;  /* 0x000000070a057212 */ /* 0x000fe200078ec0ff */
[----:B------:R-:W-:Y:S02]  /*f080*/  @P3 IMAD R17, R15, R13, R16 ;  /* 0x0000000d0f113224 */ /* 0x000fe400078e0210 */
[----:B---3--:R-:W-:-:S02]  /*f090*/  IMAD R0, R3, R23, R12 ;  /* 0x0000001703007224 */ /* 0x008fc400078e020c */
[----:B------:R-:W-:Y:S02]  /*f0a0*/  IMAD.MOV.U32 R4, RZ, RZ, 0x1 ;  /* 0x00000001ff047424 */ /* 0x000fe400078e00ff */
[----:B------:R-:W-:Y:S02]  /*f0b0*/  IMAD R2, R2, R24, R17 ;  /* 0x0000001802027224 */ /* 0x000fe400078e0211 */
[----:B------:R-:W-:Y:S01]  /*f0c0*/  IMAD R3, R0, R14, R5 ;  /* 0x0000000e00037224 */ /* 0x000fe200078e0205 */
[----:B------:R-:W-:-:S04]  /*f0d0*/  PRMT R0, R4, 0x7610, R0 ;  /* 0x0000761004007816 */ /* 0x000fc80000000000 */
[----:B------:R-:W-:Y:S02]  /*f0e0*/  SEL R4, R3, R2, !P3 ;  /* 0x0000000203047207 */ /* 0x000fe40005800000 */
[----:B------:R-:W-:-:S03]  /*f0f0*/  SEL R2, R2, R3, !P3 ;  /* 0x0000000302027207 */ /* 0x000fc60005800000 */
[----:B------:R1:W-:Y:S04]  /*f100*/  STL [R1+0x84], R4 ;  /* 0x0000840401007387 */ /* 0x0003e80000100800 */
[----:B------:R1:W-:Y:S04]  /*f110*/  STL [R1+0x70], R11 ;  /* 0x0000700b01007387 */ /* 0x0003e80000100800 */
[----:B------:R1:W-:Y:S02]  /*f120*/  STL [R1+0x80], R2 ;  /* 0x0000800201007387 */ /* 0x0003e40000100800 */
.L_x_298:
[----:B------:R-:W-:Y:S01]  /*f130*/  LOP3.LUT P1, RZ, R0, 0xff, RZ, 0xc0, !PT ;  /* 0x000000ff00ff7812 */ /* 0x000fe2000782c0ff */
[----:B------:R-:W-:-:S12]  /*f140*/  ULOP3.LUT UR27, UR27, 0x1, URZ, 0x3c, !UPT ;  /* 0x000000011b1b7892 */ /* 0x000fd8000f8e3c3f */
[----:B------:R-:W-:Y:S05]  /*f150*/  @P1 BRA `(.L_x_301) ;  /* 0xffffff2400801947 */ /* 0x000fea000383ffff */
[----:B------:R-:W-:Y:S05]  /*f160*/  EXIT ;  /* 0x000000000000794d */ /* 0x000fea0003800000 */
.L_x_17:
[----:B------:R-:W-:-:S08]  /*f170*/  ISETP.NE.AND P0, PT, RZ, UR6, PT ;  /* 0x00000006ff007c0c */ /* 0x000fd0000bf05270 */
[----:B0123--:R-:W0:-:S00]  /*f180*/  USETMAXREG.DEALLOC.CTAPOOL 0x28 ;  /* 0x00000028000079c8 */ /* 0x00fe0000080e0500 */
[----:B------:R-:W-:Y:S05]  /*f190*/  @P0 EXIT ;  /* 0x000000000000094d */ /* 0x000fea0003800000 */
[----:B0-----:R-:W-:Y:S01]  /*f1a0*/  LOP3.LUT P0, RZ, R0, 0xff, RZ, 0xc0, !PT ;  /* 0x000000ff00ff7812 */ /* 0x001fe2000780c0ff */
[----:B------:R-:W-:Y:S02]  /*f1b0*/  IMAD.MOV.U32 R0, RZ, RZ, 0x1 ;  /* 0x00000001ff007424 */ /* 0x000fe400078e00ff */
[----:B------:R-:W-:-:S10]  /*f1c0*/  IMAD.MOV.U32 R9, RZ, RZ, RZ ;  /* 0x000000ffff097224 */ /* 0x000fd400078e00ff */
[----:B------:R-:W-:Y:S05]  /*f1d0*/  @!P0 BRA `(.L_x_302) ;  /* 0x0000000c00608947 */ /* 0x000fea0003800000 */
[----:B------:R-:W0:Y:S01]  /*f1e0*/  S2UR UR8, SR_CgaCtaId ;  /* 0x00000000000879c3 */ /* 0x000e220000008800 */
[----:B------:R-:W-:Y:S01]  /*f1f0*/  LOP3.LUT P0, RZ, R3, 0x1f, RZ, 0xc0, !PT ;  /* 0x0000001f03ff7812 */ /* 0x000fe2000780c0ff */
[----:B------:R-:W-:Y:S01]  /*f200*/  ULDC UR5, c[0x0][0x658] ;  /* 0x0001960000057ab9 */ /* 0x000fe20000000800 */
[----:B------:R-:W-:Y:S01]  /*f210*/  UMOV UR6, 0xffffffff ;  /* 0xffffffff00067882 */ /* 0x000fe20000000000 */
[----:B------:R-:W-:Y:S01]  /*f220*/  BSSY B0, `(.L_x_302) ;  /* 0x00000d3000007945 */ /* 0x000fe20003800000 */
[----:B------:R-:W-:Y:S01]  /*f230*/  USHF.L.U32 UR6, UR6, UR5, URZ ;  /* 0x0000000506067299 */ /* 0x000fe2000800063f */
[C---:B------:R-:W-:Y:S01]  /*f240*/  ISETP.NE.AND P2, PT, R2.reuse, RZ, PT ;  /* 0x000000ff0200720c */ /* 0x040fe20003f45270 */
[----:B------:R-:W-:Y:S01]  /*f250*/  IMAD.MOV.U32 R10, RZ, RZ, 0x1 ;  /* 0x00000001ff0a7424 */ /* 0x000fe200078e00ff */
[----:B------:R-:W-:Y:S01]  /*f260*/  ISETP.NE.OR P0, PT, R2, RZ, !P0 ;  /* 0x000000ff0200720c */ /* 0x000fe20004705670 */
[----:B------:R-:W-:Y:S01]  /*f270*/  IMAD.MOV.U32 R0, RZ, RZ, 0x1 ;  /* 0x00000001ff007424 */ /* 0x000fe200078e00ff */
[----:B------:R-:W-:Y:S01]  /*f280*/  ULDC UR4, c[0x0][0x600] ;  /* 0x0001800000047ab9 */ /* 0x000fe20000000800 */
[----:B------:R-:W-:Y:S01]  /*f290*/  IMAD.MOV.U32 R9, RZ, RZ, RZ ;  /* 0x000000ffff097224 */ /* 0x000fe200078e00ff */
[----:B------:R-:W-:Y:S01]  /*f2a0*/  UMOV UR7, 0x1 ;  /* 0x0000000100077882 */ /* 0x000fe20000000000 */
[----:B------:R-:W-:-:S02]  /*f2b0*/  UIADD3 UR28, UR14, 0x1, URZ ;  /* 0x000000010e1c7890 */ /* 0x000fc4000fffe03f */
[----:B------:R-:W-:Y:S02]  /*f2c0*/  ULOP3.LUT UR25, UR15, 0x2, URZ, 0xfc, !UPT ;  /* 0x000000020f197892 */ /* 0x000fe4000f8efc3f */
[----:B------:R-:W-:Y:S02]  /*f2d0*/  UIADD3 UR4, UR4, -0x1, URZ ;  /* 0xffffffff04047890 */ /* 0x000fe4000fffe03f */
[----:B------:R-:W-:Y:S02]  /*f2e0*/  USHF.L.U32 UR22, UR7, UR5, URZ ;  /* 0x0000000507167299 */ /* 0x000fe4000800063f */
[----:B------:R-:W-:Y:S01]  /*f2f0*/  ULOP3.LUT UR21, URZ, UR6, URZ, 0x33, !UPT ;  /* 0x000000063f157292 */ /* 0x000fe2000f8e333f */
[----:B------:R-:W-:Y:S01]  /*f300*/  ULDC.64 UR26, c[0x0][0x198] ;  /* 0x00006600001a7ab9 */ /* 0x000fe20000000a00 */
[----:B0-----:R-:W-:-:S10]  /*f310*/  IMAD.U32 R8, RZ, RZ, UR8 ;  /* 0x00000008ff087e24 */ /* 0x001fd4000f8e00ff */
.L_x_314:
[----:B------:R-:W-:-:S03]  /*f320*/  UMOV UR5, 0xffffffff ;  /* 0xffffffff00057882 */ /* 0x000fc60000000000 */
[----:B01----:R-:W-:Y:S05]  /*f330*/  BRA.DIV UR5, `(.L_x_303) ;  /* 0x0000001205587947 */ /* 0x003fea000b800000 */
[----:B------:R-:W-:-:S13]  /*f340*/  ELECT P1, URZ, PT ;  /* 0x00000000003f782f */ /* 0x000fda0003820000 */
.L_x_328:
[----:B------:R-:W0:Y:S01]  /*f350*/  LDC R2, c[0x0][0x28c] ;  /* 0x0000a300ff027b82 */ /* 0x000e220000000800 */
[----:B------:R-:W-:Y:S01]  /*f360*/  BSSY B1, `(.L_x_304) ;  /* 0x000003f000017945 */ /* 0x000fe20003800000 */
[----:B0-----:R-:W-:-:S13]  /*f370*/  ISETP.LT.OR P1, PT, R2, 0x1, !P1 ;  /* 0x000000010200780c */ /* 0x001fda0004f21670 */
[----:B------:R-:W-:Y:S05]  /*f380*/  @P1 BRA `(.L_x_305) ;  /* 0x0000000000f01947 */ /* 0x000fea0003800000 */
[----:B------:R-:W2:Y:S04]  /*f390*/  LDL.LU R4, [R1+0x80] ;  /* 0x0000800001047983 */ /* 0x000ea80000300800 */
[----:B------:R-:W3:Y:S01]  /*f3a0*/  LDL.LU R3, [R1+0x84] ;  /* 0x0000840001037983 */ /* 0x000ee20000300800 */
[----:B------:R-:W-:Y:S02]  /*f3b0*/  IMAD.MOV.U32 R13, RZ, RZ, RZ ;  /* 0x000000ffff0d7224 */ /* 0x000fe400078e00ff */
[----:B------:R-:W-:Y:S02]  /*f3c0*/  IMAD.U32 R14, RZ, RZ, UR28 ;  /* 0x0000001cff0e7e24 */ /* 0x000fe4000f8e00ff */
[----:B------:R-:W-:Y:S02]  /*f3d0*/  IMAD.MOV.U32 R2, RZ, RZ, R0 ;  /* 0x000000ffff027224 */ /* 0x000fe400078e0000 */
[----:B--2---:R-:W-:-:S02]  /*f3e0*/  IMAD R8, R4, 0x8, R8 ;  /* 0x0000000804087824 */ /* 0x004fc400078e0208 */
[----:B---3--:R-:W-:Y:S02]  /*f3f0*/  IMAD.SHL.U32 R6, R3, 0x100, RZ ;  /* 0x0000010003067824 */ /* 0x008fe400078e00ff */
[----:B------:R-:W-:Y:S02]  /*f400*/  IMAD.MOV.U32 R3, RZ, RZ, R9 ;  /* 0x000000ffff037224 */ /* 0x000fe400078e0009 */
[----:B------:R-:W-:-:S07]  /*f410*/  IMAD.SHL.U32 R7, R8, 0x8, RZ ;  /* 0x0000000808077824 */ /* 0x000fce00078e00ff */
.L_x_309:
[----:B------:R-:W0:Y:S01]  /*f420*/  S2UR UR5, SR_CgaCtaId ;  /* 0x00000000000579c3 */ /* 0x000e220000008800 */
[----:B------:R-:W-:Y:S02]  /*f430*/  MOV R5, 0x400 ;  /* 0x0000040000057802 */ /* 0x000fe40000000f00 */
[----:B------:R-:W-:Y:S01]  /*f440*/  SHF.L.U32 R4, R2, 0x1f, RZ ;  /* 0x0000001f02047819 */ /* 0x000fe200000006ff */
[----:B0-----:R-:W-:-:S05]  /*f450*/  IMAD.U32 R8, RZ, RZ, UR5 ;  /* 0x00000005ff087e24 */ /* 0x001fca000f8e00ff */
[----:B------:R-:W-:Y:S02]  /*f460*/  LEA R12, R8, R5, 0x18 ;  /* 0x00000005080c7211 */ /* 0x000fe400078ec0ff */
[----:B------:R-:W0:Y:S03]  /*f470*/  @!P2 LDC R5, c[0x0][0x500] ;  /* 0x00014000ff05ab82 */ /* 0x000e260000000800 */
[----:B------:R-:W-:-:S04]  /*f480*/  IMAD R11, R3, 0x8, R12 ;  /* 0x00000008030b7824 */ /* 0x000fc800078e020c */
[----:B------:R-:W1:Y:S02]  /*f490*/  SYNCS.PHASECHK.TRANS64.TRYWAIT P1, [R11+URZ+0x28], R4 ;  /* 0x000028040b0075a7 */ /* 0x000e64000802017f */
[----:B-1----:R-:W-:Y:S05]  /*f4a0*/  @!P1 BRA `(.L_x_306) ;  /* 0x00000010001c9947 */ /* 0x002fea0003800000 */
.L_x_329:
[----:B------:R-:W-:Y:S01]  /*f4b0*/  UPRMT UR5, UR25, 0x9910, URZ ;  /* 0x0000991019057896 */ /* 0x000fe2000800003f */
[----:B0-----:R0:W-:Y:S03]  /*f4c0*/  @!P2 SYNCS.ARRIVE.TRANS64 RZ, [R11+URZ], R5 ;  /* 0x000000050bffa9a7 */ /* 0x0011e6000800003f */
[----:B------:R-:W-:-:S06]  /*f4d0*/  UISETP.NE.AND UP0, UPT, UR5, 0x2, UPT ;  /* 0x000000020500788c */ /* 0x000fcc000bf05270 */
[----:B------:R-:W-:-:S13]  /*f4e0*/  PLOP3.LUT P1, PT, PT, PT, UP0, 0x80, 0x0 ;  /* 0x000000000000781c */ /* 0x000fda0003f2f008 */
[----:B0-----:R-:W-:Y:S05]  /*f4f0*/  @P1 BRA `(.L_x_307) ;  /* 0x0000000000041947 */ /* 0x001fea0003800000 */
[----:B------:R-:W-:Y:S01]  /*f500*/  BPT.TRAP 0x1 ;  /* 0x000000040000795c */ /* 0x000fe20000300000 */
.L_x_307:
[----:B------:R-:W-:Y:S05]  /*f510*/  @P0 BRA `(.L_x_308) ;  /* 0x0000000000040947 */ /* 0x000fea0003800000 */
[----:B------:R-:W-:Y:S01]  /*f520*/  BPT.TRAP 0x1 ;  /* 0x000000040000795c */ /* 0x000fe20000300000 */
.L_x_308:
[----:B------:R-:W2:Y:S01]  /*f530*/  LDL R5, [R1+0x70] ;  /* 0x0000700001057983 */ /* 0x000ea20000100800 */
[----:B-1----:R-:W-:Y:S01]  /*f540*/  IMAD R4, R3, 0x8, R8 ;  /* 0x0000000803047824 */ /* 0x002fe200078e0208 */
[----:B------:R-:W-:Y:S01]  /*f550*/  R2UR UR9, R11 ;  /* 0x000000000b0972ca */ /* 0x000fe200000e0000 */
[----:B------:R-:W-:Y:S01]  /*f560*/  VIADD R14, R14, 0xffffffff ;  /* 0xffffffff0e0e7836 */ /* 0x000fe20000000000 */
[----:B------:R-:W-:Y:S01]  /*f570*/  UIADD3 UR6, UP0, UR26, 0xf0, URZ ;  /* 0x000000f01a067890 */ /* 0x000fe2000ff1e03f */
[--C-:B------:R-:W-:Y:S01]  /*f580*/  IMAD.U32 R4, R4, 0x400, R12.reuse ;  /* 0x0000040004047824 */ /* 0x100fe200078e000c */
[----:B------:R-:W-:Y:S01]  /*f590*/  R2UR UR11, R7 ;  /* 0x00000000070b72ca */ /* 0x000fe200000e0000 */
[----:B------:R-:W-:Y:S01]  /*f5a0*/  IMAD R12, R3, 0x8000, R12 ;  /* 0x00008000030c7824 */ /* 0x000fe200078e020c */
[----:B------:R-:W-:Y:S01]  /*f5b0*/  R2UR UR10, R13 ;  /* 0x000000000d0a72ca */ /* 0x000fe200000e0000 */
[----:B------:R-:W-:Y:S01]  /*f5c0*/  UIADD3 UR30, UP1, UR26, 0x1f0, URZ ;  /* 0x000001f01a1e7890 */ /* 0x000fe2000ff3e03f */
[----:B------:R-:W-:Y:S01]  /*f5d0*/  R2UR UR5, R4 ;  /* 0x00000000040572ca */ /* 0x000fe200000e0000 */
[----:B------:R-:W-:Y:S01]  /*f5e0*/  UIADD3.X UR7, URZ, UR27, URZ, UP0, !UPT ;  /* 0x0000001b3f077290 */ /* 0x000fe200087fe43f */
[----:B------:R-:W-:Y:S01]  /*f5f0*/  R2UR UR8, R12 ;  /* 0x000000000c0872ca */ /* 0x000fe200000e0000 */
[----:B------:R-:W-:Y:S01]  /*f600*/  VIADD R3, R3, 0x1 ;  /* 0x0000000103037836 */ /* 0x000fe20000000000 */
[----:B------:R-:W-:Y:S01]  /*f610*/  R2UR UR23, R6 ;  /* 0x00000000061772ca */ /* 0x000fe200000e0000 */
[----:B------:R-:W-:Y:S01]  /*f620*/  UIADD3.X UR31, URZ, UR27, URZ, UP1, !UPT ;  /* 0x0000001b3f1f7290 */ /* 0x000fe20008ffe43f */
[----:B------:R-:W-:Y:S01]  /*f630*/  ISETP.GT.AND P4, PT, R14, 0x1, PT ;  /* 0x000000010e00780c */ /* 0x000fe20003f84270 */
[----:B------:R-:W-:Y:S01]  /*f640*/  UMOV UR24, 0xff0000 ;  /* 0x00ff000000187882 */ /* 0x000fe20000000000 */
[----:B------:R-:W-:Y:S01]  /*f650*/  UMOV UR18, 0x0 ;  /* 0x0000000000127882 */ /* 0x000fe20000000000 */
[----:B------:R-:W-:Y:S01]  /*f660*/  UMOV UR19, 0x10000000 ;  /* 0x1000000000137882 */ /* 0x000fe20000000000 */
[----:B------:R-:W-:Y:S01]  /*f670*/  ISETP.NE.AND P1, PT, R3, 0x5, PT ;  /* 0x000000050300780c */ /* 0x000fe20003f25270 */
[----:B------:R-:W-:-:S02]  /*f680*/  VIADD R13, R13, 0x80 ;  /* 0x000000800d0d7836 */ /* 0x000fc40000000000 */
[----:B------:R-:W-:Y:S01]  /*f690*/  UIADD3 UR5, UR5, 0x180, URZ ;  /* 0x0000018005057890 */ /* 0x000fe2000fffe03f */
[----:B------:R-:W-:Y:S01]  /*f6a0*/  SEL R3, R3, RZ, P1 ;  /* 0x000000ff03037207 */ /* 0x000fe20000800000 */
[----:B------:R-:W-:-:S05]  /*f6b0*/  UIADD3 UR20, UR8, 0xa180, URZ ;  /* 0x0000a18008147890 */ /* 0x000fca000fffe03f */
[----:B------:R-:W-:Y:S01]  /*f6c0*/  UMOV UR8, UR5 ;  /* 0x0000000500087c82 */ /* 0x000fe20008000000 */
[----:B--2---:R-:W-:Y:S02]  /*f6d0*/  R2UR UR12, R5 ;  /* 0x00000000050c72ca */ /* 0x004fe400000e0000 */
[----:B------:R-:W-:-:S04]  /*f6e0*/  SEL R5, RZ, 0x1, P1 ;  /* 0x00000001ff057807 */ /* 0x000fc80000800000 */
[----:B------:R-:W-:-:S07]  /*f6f0*/  LOP3.LUT R2, R2, R5, RZ, 0x3c, !PT ;  /* 0x0000000502027212 */ /* 0x000fce00078e3cff */
[----:B------:R0:W-:Y:S02]  /*f700*/  UTMALDG.3D.MULTICAST [UR8], [UR6], UR24, desc[UR18] ;  /* 0x00001208060073b4 */ /* 0x0001e40008011818 */
[----:B0-----:R-:W-:Y:S01]  /*f710*/  UMOV UR8, UR20 ;  /* 0x0000001400087c82 */ /* 0x001fe20008000000 */
[----:B------:R-:W-:Y:S02]  /*f720*/  UMOV UR11, UR23 ;  /* 0x00000017000b7c82 */ /* 0x000fe40008000000 */
[----:B------:R0:W-:Y:S02]  /*f730*/  UTMALDG.3D [UR8], [UR30], desc[UR18] ;  /* 0x000012081e0075b4 */ /* 0x0001e40008011000 */
[----:B0-----:R-:W-:Y:S05]  /*f740*/  @P4 BRA `(.L_x_309) ;  /* 0xfffffffc00344947 */ /* 0x001fea000383ffff */
.L_x_305:
[----:B------:R-:W-:Y:S05]  /*f750*/  BSYNC B1 ;  /* 0x0000000000017941 */ /* 0x000fea0003800000 */
.L_x_304:
[----:B------:R-:W2:Y:S01]  /*f760*/  LDL.LU R16, [R1+0x78] ;  /* 0x0000780001107983 */ /* 0x000ea20000300800 */
[----:B------:R-:W-:Y:S01]  /*f770*/  LOP3.LUT P5, RZ, R10, 0xff, RZ, 0xc0, !PT ;  /* 0x000000ff0aff7812 */ /* 0x000fe200078ac0ff */
[----:B------:R-:W-:Y:S01]  /*f780*/  VIADD R4, R9, UR14 ;  /* 0x0000000e09047c36 */ /* 0x000fe20008000000 */
[----:B------:R-:W-:Y:S01]  /*f790*/  UISETP.GE.U32.AND UP0, UPT, UR14, 0x5, UPT ;  /* 0x000000050e00788c */ /* 0x000fe2000bf06070 */
[----:B------:R-:W3:Y:S01]  /*f7a0*/  LDL.LU R15, [R1+0x7c] ;  /* 0x00007c00010f7983 */ /* 0x000ee20000300800 */
[----:B------:R-:W-:Y:S01]  /*f7b0*/  IMAD.U32 R6, RZ, RZ, UR14 ;  /* 0x0000000eff067e24 */ /* 0x000fe2000f8e00ff */
[----:B------:R-:W-:Y:S01]  /*f7c0*/  ULDC.64 UR6, c[0x0][0x650] ;  /* 0x0001940000067ab9 */ /* 0x000fe20000000a00 */
[----:B------:R-:W-:Y:S01]  /*f7d0*/  ISETP.GT.U32.AND P1, PT, R4, 0x4, PT ;  /* 0x000000040400780c */ /* 0x000fe20003f24070 */
[----:B------:R-:W-:Y:S01]  /*f7e0*/  BSSY B1, `(.L_x_310) ;  /* 0x0000074000017945 */ /* 0x000fe20003800000 */
[----:B------:R-:W-:Y:S02]  /*f7f0*/  PLOP3.LUT P4, PT, PT, PT, UP0, 0x80, 0x0 ;  /* 0x000000000000781c */ /* 0x000fe40003f8f008 */
[----:B------:R-:W-:-:S02]  /*f800*/  ISETP.LT.U32.AND P1, PT, R6, 0x5, P1 ;  /* 0x000000050600780c */ /* 0x000fc40000f21070 */
[----:B------:R-:W-:Y:S01]  /*f810*/  PRMT R10, RZ, 0x7610, R10 ;  /* 0x00007610ff0a7816 */ /* 0x000fe2000000000a */
[----:B------:R-:W0:Y:S01]  /*f820*/  @P5 S2R R8, SR_CgaCtaId ;  /* 0x0000000000085919 */ /* 0x000e220000008800 */
[----:B------:R-:W-:-:S04]  /*f830*/  @P5 MOV R3, 0x400 ;  /* 0x0000040000035802 */ /* 0x000fc80000000f00 */
[----:B0-----:R-:W-:Y:S01]  /*f840*/  @P5 LEA R5, R8, R3, 0x18 ;  /* 0x0000000308055211 */ /* 0x001fe200078ec0ff */
[----:B------:R-:W-:-:S03]  /*f850*/  IMAD.WIDE.U32 R2, R4, -0x33333333, RZ ;  /* 0xcccccccd04027825 */ /* 0x000fc600078e00ff */
[----:B------:R0:W-:Y:S01]  /*f860*/  @P5 SYNCS.ARRIVE.TRANS64.A1T0 RZ, [R5+URZ+0x88], RZ ;  /* 0x000088ff05ff59a7 */ /* 0x0001e2000810003f */
[----:B------:R-:W-:Y:S02]  /*f870*/  PRMT R2, RZ, 0x7610, R2 ;  /* 0x00007610ff027816 */ /* 0x000fe40000000002 */
[----:B0-----:R-:W-:Y:S02]  /*f880*/  SHF.R.U32.HI R5, RZ, 0x2, R3 ;  /* 0x00000002ff057819 */ /* 0x001fe40000011603 */
[----:B------:R-:W-:-:S03]  /*f890*/  SEL R3, RZ, 0x1, !P1 ;  /* 0x00000001ff037807 */ /* 0x000fc60004800000 */
[----:B------:R-:W-:Y:S01]  /*f8a0*/  IMAD R9, R5, -0x5, R4 ;  /* 0xfffffffb05097824 */ /* 0x000fe200078e0204 */
[----:B------:R-:W-:Y:S01]  /*f8b0*/  LOP3.LUT R0, R0, R3, RZ, 0x3c, !PT ;  /* 0x0000000300007212 */ /* 0x000fe200078e3cff */
[----:B------:R-:W-:Y:S02]  /*f8c0*/  IMAD.MOV.U32 R4, RZ, RZ, -0x1 ;  /* 0xffffffffff047424 */ /* 0x000fe400078e00ff */
[----:B------:R-:W-:Y:S01]  /*f8d0*/  IMAD.MOV.U32 R3, RZ, RZ, -0x1 ;  /* 0xffffffffff037424 */ /* 0x000fe200078e00ff */
[----:B------:R-:W-:Y:S01]  /*f8e0*/  @P4 LOP3.LUT R0, R0, 0x1, R5, 0x78, !PT ;  /* 0x0000000100004812 */ /* 0x000fe200078e7805 */
[----:B------:R-:W-:Y:S01]  /*f8f0*/  IMAD.MOV.U32 R5, RZ, RZ, -0x1 ;  /* 0xffffffffff057424 */ /* 0x000fe200078e00ff */
[----:B---3--:R-:W-:-:S04]  /*f900*/  IADD3 R15, P5, R15, UR16, RZ ;  /* 0x000000100f0f7c10 */ /* 0x008fc8000ffbe0ff */
[----:B--2---:R-:W-:Y:S01]  /*f910*/  IADD3.X R16, R16, UR13, RZ, P5, !PT ;  /* 0x0000000d10107c10 */ /* 0x004fe2000affe4ff */
[----:B------:R0:W-:Y:S01]  /*f920*/  STL [R1+0x7c], R15 ;  /* 0x00007c0f01007387 */ /* 0x0001e20000100800 */
[----:B------:R-:W-:-:S03]  /*f930*/  ISETP.GE.U32.AND P1, PT, R15, UR6, PT ;  /* 0x000000060f007c0c */ /* 0x000fc6000bf26070 */
[----:B------:R0:W-:Y:S01]  /*f940*/  STL [R1+0x78], R16 ;  /* 0x0000781001007387 */ /* 0x0001e20000100800 */
[----:B------:R-:W-:-:S03]  /*f950*/  ISETP.GE.U32.AND.EX P1, PT, R16, UR7, PT, P1 ;  /* 0x0000000710007c0c */ /* 0x000fc6000bf26110 */
[----:B------:R0:W-:Y:S04]  /*f960*/  STL [R1+0x80], R5 ;  /* 0x0000800501007387 */ /* 0x0001e80000100800 */
[----:B------:R0:W-:Y:S04]  /*f970*/  STL [R1+0x84], R4 ;  /* 0x0000840401007387 */ /* 0x0001e80000100800 */
[----:B------:R0:W-:Y:S02]  /*f980*/  STL [R1+0x70], R3 ;  /* 0x0000700301007387 */ /* 0x0001e40000100800 */
[----:B------:R-:W-:Y:S05]  /*f990*/  @P1 BRA `(.L_x_311) ;  /* 0x0000000400601947 */ /* 0x000fea0003800000 */
[----:B------:R-:W-:Y:S01]  /*f9a0*/  ULDC.64 UR6, c[0x0][0x628] ;  /* 0x00018a0000067ab9 */ /* 0x000fe20000000a00 */
[----:B------:R-:W1:Y:S01]  /*f9b0*/  S2R R12, SR_CTAID.X ;  /* 0x00000000000c7919 */ /* 0x000e620000002500 */
[----:B------:R-:W-:Y:S01]  /*f9c0*/  ISETP.NE.U32.AND P1, PT, RZ, UR6, PT ;  /* 0x00000006ff007c0c */ /* 0x000fe2000bf25070 */
[----:B------:R-:W-:Y:S01]  /*f9d0*/  ULDC UR8, c[0x0][0x630] ;  /* 0x00018c0000087ab9 */ /* 0x000fe20000000800 */
[----:B------:R-:W-:Y:S01]  /*f9e0*/  IMAD.MOV.U32 R2, RZ, RZ, R15 ;  /* 0x000000ffff027224 */ /* 0x000fe200078e000f */
[----:B------:R-:W2:Y:S01]  /*f9f0*/  S2R R11, SR_CTAID.Y ;  /* 0x00000000000b7919 */ /* 0x000ea20000002600 */
[----:B------:R-:W-:Y:S01]  /*fa00*/  ISETP.NE.AND.EX P1, PT, RZ, UR7, PT, P1 ;  /* 0x00000007ff007c0c */ /* 0x000fe2000bf25310 */
[----:B0-----:R-:W-:-:S12]  /*fa10*/  IMAD.MOV.U32 R3, RZ, RZ, R16 ;  /* 0x000000ffff037224 */ /* 0x001fd800078e0010 */
[----:B------:R-:W-:Y:S05]  /*fa20*/  @!P1 BRA `(.L_x_312) ;  /* 0x0000000000289947 */ /* 0x000fea0003800000 */
[----:B------:R-:W-:Y:S02]  /*fa30*/  ULDC UR5, c[0x0][0x634] ;  /* 0x00018d0000057ab9 */ /* 0x000fe40000000800 */
[----:B------:R-:W-:-:S05]  /*fa40*/  IADD3 R7, P1, R15, UR5, RZ ;  /* 0x000000050f077c10 */ /* 0x000fca000ff3e0ff */
[----:B------:R-:W-:-:S04]  /*fa50*/  IMAD.X R13, RZ, RZ, R16, P1 ;  /* 0x000000ffff0d7224 */ /* 0x000fc800008e0610 */
[----:B------:R-:W-:-:S04]  /*fa60*/  IMAD.WIDE.U32 R4, R13, UR6, RZ ;  /* 0x000000060d047c25 */ /* 0x000fc8000f8e00ff */
[----:B------:R-:W-:-:S04]  /*fa70*/  IMAD.WIDE.U32 R4, P1, R7, UR7, R4 ;  /* 0x0000000707047c25 */ /* 0x000fc8000f820004 */
[----:B------:R-:W-:-:S04]  /*fa80*/  IMAD.WIDE.U32 R6, R7, UR6, RZ ;  /* 0x0000000607067c25 */ /* 0x000fc8000f8e00ff */
[----:B------:R-:W-:Y:S01]  /*fa90*/  IMAD.X R3, RZ, RZ, RZ, P1 ;  /* 0x000000ffff037224 */ /* 0x000fe200008e06ff */
[----:B------:R-:W-:Y:S01]  /*faa0*/  IADD3 RZ, P1, R7, R4, RZ ;  /* 0x0000000407ff7210 */ /* 0x000fe20007f3e0ff */
[----:B------:R-:W-:-:S04]  /*fab0*/  IMAD.MOV.U32 R2, RZ, RZ, R5 ;  /* 0x000000ffff027224 */ /* 0x000fc800078e0005 */
[----:B------:R-:W-:-:S08]  /*fac0*/  IMAD.WIDE.U32.X R2, R13, UR7, R2, P1 ;  /* 0x000000070d027c25 */ /* 0x000fd000088e0402 */
.L_x_312:
[--C-:B------:R-:W-:Y:S01]  /*fad0*/  SHF.R.U64 R6, R2, UR8, R3.reuse ;  /* 0x0000000802067c19 */ /* 0x100fe20008001203 */
[----:B------:R-:W-:Y:S01]  /*fae0*/  ULDC.64 UR6, c[0x0][0x620] ;  /* 0x0001880000067ab9 */ /* 0x000fe20000000a00 */
[----:B------:R-:W-:Y:S01]  /*faf0*/  SHF.R.U32.HI R2, RZ, UR8, R3 ;  /* 0x00000008ff027c19 */ /* 0x000fe20008011603 */
[----:B------:R-:W-:Y:S01]  /*fb00*/  IMAD.MOV.U32 R3, RZ, RZ, R16 ;  /* 0x000000ffff037224 */ /* 0x000fe200078e0010 */
[----:B------:R-:W-:Y:S01]  /*fb10*/  IADD3 R5, P1, RZ, -R6, RZ ;  /* 0x80000006ff057210 */ /* 0x000fe20007f3e0ff */
[----:B------:R-:W-:Y:S01]  /*fb20*/  ULDC UR5, c[0x0][0x150] ;  /* 0x0000540000057ab9 */ /* 0x000fe20000000800 */
[----:B-1----:R-:W-:Y:S01]  /*fb30*/  I2FP.F32.U32 R7, R12 ;  /* 0x0000000c00077245 */ /* 0x002fe20000201000 */
[----:B------:R-:W0:Y:S01]  /*fb40*/  LDC R17, c[0x0][0x144] ;  /* 0x00005100ff117b82 */ /* 0x000e220000000800 */
[----:B------:R-:W-:Y:S01]  /*fb50*/  ULDC.64 UR8, c[0x0][0x640] ;  /* 0x0001900000087ab9 */ /* 0x000fe20000000a00 */
[----:B------:R-:W-:Y:S01]  /*fb60*/  IMAD.X R2, RZ, RZ, ~R2, P1 ;  /* 0x000000ffff027224 */ /* 0x000fe200008e0e02 */
[----:B------:R-:W-:-:S03]  /*fb70*/  ISETP.NE.U32.AND P1, PT, RZ, UR8, PT ;  /* 0x00000008ff007c0c */ /* 0x000fc6000bf25070 */
[----:B------:R-:W-:Y:S01]  /*fb80*/  IMAD R4, R2, UR6, RZ ;  /* 0x0000000602047c24 */ /* 0x000fe2000f8e02ff */
[----:B------:R-:W-:Y:S01]  /*fb90*/  ISETP.NE.AND.EX P1, PT, RZ, UR9, PT, P1 ;  /* 0x00000009ff007c0c */ /* 0x000fe2000bf25310 */
[----:B------:R-:W-:Y:S01]  /*fba0*/  IMAD.MOV.U32 R2, RZ, RZ, R15 ;  /* 0x000000ffff027224 */ /* 0x000fe200078e000f */
[----:B------:R-:W1:Y:S03]  /*fbb0*/  LDC R14, c[0x0][0x148] ;  /* 0x00005200ff0e7b82 */ /* 0x000e660000000800 */
[----:B------:R-:W-:Y:S01]  /*fbc0*/  IMAD.WIDE.U32 R2, R5, UR6, R2 ;  /* 0x0000000605027c25 */ /* 0x000fe2000f8e0002 */
[----:B------:R-:W-:-:S03]  /*fbd0*/  ULDC UR6, c[0x0][0x154] ;  /* 0x0000550000067ab9 */ /* 0x000fc60000000800 */
[----:B------:R-:W-:Y:S02]  /*fbe0*/  IMAD R5, R5, UR7, R4 ;  /* 0x0000000705057c24 */ /* 0x000fe4000f8e0204 */
[----:B------:R-:W-:Y:S01]  /*fbf0*/  FMUL R4, R7, UR5 ;  /* 0x0000000507047c20 */ /* 0x000fe20008400000 */
[----:B------:R-:W-:Y:S01]  /*fc00*/  ULDC UR5, c[0x0][0x618] ;  /* 0x0001860000057ab9 */ /* 0x000fe20000000800 */
[----:B------:R-:W-:Y:S01]  /*fc10*/  ULDC UR7, c[0x0][0x608] ;  /* 0x0001820000077ab9 */ /* 0x000fe20000000800 */
[----:B------:R-:W-:-:S03]  /*fc20*/  IMAD.IADD R3, R3, 0x1, R5 ;  /* 0x0000000103037824 */ /* 0x000fc600078e0205 */
[----:B------:R-:W3:Y:S02]  /*fc30*/  F2I.U32.TRUNC.NTZ R4, R4 ;  /* 0x0000000400047305 */ /* 0x000ee4000020f000 */
[----:B------:R-:W-:Y:S02]  /*fc40*/  SHF.R.U64 R7, R2, UR5, R3 ;  /* 0x0000000502077c19 */ /* 0x000fe40008001203 */
[----:B--2---:R-:W-:-:S05]  /*fc50*/  I2FP.F32.U32 R2, R11 ;  /* 0x0000000b00027245 */ /* 0x004fca0000201000 */
[----:B------:R-:W-:Y:S01]  /*fc60*/  FMUL R5, R2, UR6 ;  /* 0x0000000602057c20 */ /* 0x000fe20008400000 */
[----:B------:R-:W-:Y:S01]  /*fc70*/  SHF.R.U32.HI R2, RZ, UR5, R3 ;  /* 0x00000005ff027c19 */ /* 0x000fe20008011603 */
[----:B------:R-:W-:Y:S02]  /*fc80*/  ULDC UR5, c[0x0][0x658] ;  /* 0x0001960000057ab9 */ /* 0x000fe40000000800 */
[----:B------:R2:W4:Y:S01]  /*fc90*/  F2I.U32.TRUNC.NTZ R18, R5 ;  /* 0x0000000500127305 */ /* 0x000522000020f000 */
[----:B------:R-:W-:Y:S01]  /*fca0*/  SHF.R.U64 R16, R7, UR7, R2 ;  /* 0x0000000707107c19 */ /* 0x000fe20008001202 */
[----:B---3--:R-:W-:Y:S01]  /*fcb0*/  IMAD.MOV R4, RZ, RZ, -R4 ;  /* 0x000000ffff047224 */ /* 0x008fe200078e0a04 */
[----:B------:R-:W-:-:S03]  /*fcc0*/  SHF.R.U32.HI R3, RZ, UR7, R2 ;  /* 0x00000007ff037c19 */ /* 0x000fc60008011602 */
[----:B0-----:R-:W-:Y:S01]  /*fcd0*/  IMAD R12, R17, R4, R12 ;  /* 0x00000004110c7224 */ /* 0x001fe200078e020c */
[--C-:B------:R-:W-:Y:S02]  /*fce0*/  SHF.R.U64 R13, R16, UR5, R3.reuse ;  /* 0x00000005100d7c19 */ /* 0x100fe40008001203 */
[----:B------:R-:W-:-:S03]  /*fcf0*/  SHF.R.U32.HI R15, RZ, UR5, R3 ;  /* 0x00000005ff0f7c19 */ /* 0x000fc60008011603 */
[----:B------:R-:W-:Y:S02]  /*fd00*/  IMAD.MOV.U32 R2, RZ, RZ, R13 ;  /* 0x000000ffff027224 */ /* 0x000fe400078e000d */
[----:B------:R-:W-:Y:S01]  /*fd10*/  IMAD.MOV.U32 R3, RZ, RZ, R15 ;  /* 0x000000ffff037224 */ /* 0x000fe200078e000f */
[----:B-12-4-:R-:W-:Y:S06]  /*fd20*/  @!P1 BRA `(.L_x_313) ;  /* 0x0000000000289947 */ /* 0x016fec0003800000 */
[----:B------:R-:W-:Y:S02]  /*fd30*/  ULDC UR5, c[0x0][0x64c] ;  /* 0x0001930000057ab9 */ /* 0x000fe40000000800 */
[----:B------:R-:W-:-:S05]  /*fd40*/  IADD3 R3, P1, R13, UR5, RZ ;  /* 0x000000050d037c10 */ /* 0x000fca000ff3e0ff */
[----:B------:R-:W-:-:S04]  /*fd50*/  IMAD.X R15, RZ, RZ, R15, P1 ;  /* 0x000000ffff0f7224 */ /* 0x000fc800008e060f */
[----:B------:R-:W-:-:S04]  /*fd60*/  IMAD.WIDE.U32 R4, R15, UR8, RZ ;  /* 0x000000080f047c25 */ /* 0x000fc8000f8e00ff */
[----:B------:R-:W-:-:S04]  /*fd70*/  IMAD.WIDE.U32 R4, P1, R3, UR9, R4 ;  /* 0x0000000903047c25 */ /* 0x000fc8000f820004 */
[----:B------:R-:W-:-:S04]  /*fd80*/  IMAD.WIDE.U32 R2, R3, UR8, RZ ;  /* 0x0000000803027c25 */ /* 0x000fc8000f8e00ff */
[----:B------:R-:W-:Y:S01]  /*fd90*/  IMAD.MOV.U32 R2, RZ, RZ, R5 ;  /* 0x000000ffff027224 */ /* 0x000fe200078e0005 */
[----:B------:R-:W-:Y:S01]  /*fda0*/  IADD3 RZ, P4, R3, R4, RZ ;  /* 0x0000000403ff7210 */ /* 0x000fe20007f9e0ff */
[----:B------:R-:W-:-:S04]  /*fdb0*/  IMAD.X R3, RZ, RZ, RZ, P1 ;  /* 0x000000ffff037224 */ /* 0x000fc800008e06ff */
[----:B------:R-:W-:-:S08]  /*fdc0*/  IMAD.WIDE.U32.X R2, R15, UR9, R2, P4 ;  /* 0x000000090f027c25 */ /* 0x000fd0000a0e0402 */
.L_x_313:
[----:B------:R-:W-:Y:S01]  /*fdd0*/  ULDC UR5, c[0x0][0x648] ;  /* 0x0001920000057ab9 */ /* 0x000fe20000000800 */
[----:B------:R-:W-:Y:S01]  /*fde0*/  IMAD.MOV R18, RZ, RZ, -R18 ;  /* 0x000000ffff127224 */ /* 0x000fe200078e0a12 */
[----:B------:R-:W-:Y:S01]  /*fdf0*/  SHF.R.U64 R3, R2, UR5, R3 ;  /* 0x0000000502037c19 */ /* 0x000fe20008001203 */
[----:B------:R-:W-:Y:S01]  /*fe00*/  ULDC UR5, c[0x0][0x638] ;  /* 0x00018e0000057ab9 */ /* 0x000fe20000000800 */
[----:B------:R-:W-:Y:S01]  /*fe10*/  LOP3.LUT R2, R16, UR21, RZ, 0xc0, !PT ;  /* 0x0000001510027c12 */ /* 0x000fe2000f8ec0ff */
[----:B------:R-:W-:Y:S01]  /*fe20*/  @P3 IMAD R12, R14, R18, R11 ;  /* 0x000000120e0c3224 */ /* 0x000fe200078e020b */
[----:B------:R-:W-:Y:S01]  /*fe30*/  ULDC UR6, c[0x0][0x610] ;  /* 0x0001840000067ab9 */ /* 0x000fe20000000800 */
[----:B------:R-:W-:Y:S02]  /*fe40*/  IMAD.MOV R4, RZ, RZ, -R3 ;  /* 0x000000ffff047224 */ /* 0x000fe400078e0a03 */
[----:B------:R-:W-:Y:S01]  /*fe50*/  IMAD R3, R3, UR22, R2 ;  /* 0x0000001603037c24 */ /* 0x000fe2000f8e0202 */
[----:B------:R-:W-:Y:S01]  /*fe60*/  LOP3.LUT R2, R7, UR4, RZ, 0xc0, !PT ;  /* 0x0000000407027c12 */ /* 0x000fe2000f8ec0ff */
[----:B------:R-:W-:Y:S01]  /*fe70*/  IMAD R13, R4, UR5, R13 ;  /* 0x00000005040d7c24 */ /* 0x000fe2000f8e020d */
[----:B------:R-:W-:Y:S01]  /*fe80*/  ULDC UR5, c[0x0][0x600] ;  /* 0x0001800000057ab9 */ /* 0x000fe20000000800 */
[----:B------:R-:W-:-:S02]  /*fe90*/  IMAD.MOV.U32 R5, RZ, RZ, 0x1 ;  /* 0x00000001ff057424 */ /* 0x000fc400078e00ff */
[----:B------:R-:W-:Y:S02]  /*fea0*/  IMAD R3, R3, UR6, R12 ;  /* 0x0000000603037c24 */ /* 0x000fe4000f8e020c */
[--C-:B------:R-:W-:Y:S01]  /*feb0*/  IMAD R4, R13, UR5, R2.reuse ;  /* 0x000000050d047c24 */ /* 0x100fe2000f8e0202 */
[----:B------:R-:W-:-:S04]  /*fec0*/  PRMT R2, R5, 0x7610, R2 ;  /* 0x0000761005027816 */ /* 0x000fc80000000002 */
[----:B------:R-:W-:Y:S02]  /*fed0*/  SEL R5, R4, R3, !P3 ;  /* 0x0000000304057207 */ /* 0x000fe40005800000 */
[----:B------:R-:W-:-:S03]  /*fee0*/  SEL R3, R3, R4, !P3 ;  /* 0x0000000403037207 */ /* 0x000fc60005800000 */
[----:B------:R1:W-:Y:S04]  /*fef0*/  STL [R1+0x84], R5 ;  /* 0x0000840501007387 */ /* 0x0003e80000100800 */
[----:B------:R1:W-:Y:S04]  /*ff00*/  STL [R1+0x70], R6 ;  /* 0x0000700601007387 */ /* 0x0003e80000100800 */
[----:B------:R1:W-:Y:S02]  /*ff10*/  STL [R1+0x80], R3 ;  /* 0x0000800301007387 */ /* 0x0003e40000100800 */
.L_x_311:
[----:B------:R-:W-:Y:S05]  /*ff20*/  BSYNC B1 ;  /* 0x0000000000017941 */ /* 0x000fea0003800000 */
.L_x_310:
[----:B------:R-:W-:-:S13]  /*ff30*/  LOP3.LUT P1, RZ, R2, 0xff, RZ, 0xc0, !PT ;  /* 0x000000ff02ff7812 */ /* 0x000fda000782c0ff */
[----:B------:R-:W-:Y:S05]  /*ff40*/  @P1 BRA `(.L_x_314) ;  /* 0xfffffff000f41947 */ /* 0x000fea000383ffff */
[----:B------:R-:W-:Y:S05]  /*ff50*/  BSYNC B0 ;  /* 0x0000000000007941 */ /* 0x000fea0003800000 */
.L_x_302:
[----:B------:R-:W-:-:S03]  /*ff60*/  UMOV UR5, 0xffffffff ;  /* 0xffffffff00057882 */ /* 0x000fc60000000000 */
[----:B------:R-:W-:Y:S05]  /*ff70*/  BRA.DIV UR5, `(.L_x_315) ;  /* 0x00000006057c7947 */ /* 0x000fea000b800000 */
[----:B------:R-:W-:-:S13]  /*ff80*/  ELECT P0, URZ, PT ;  /* 0x00000000003f782f */ /* 0x000fda0003800000 */
.L_x_332:
[----:B------:R-:W-:Y:S04]  /*ff90*/  BSSY B0, `(.L_x_316) ;  /* 0x0000035000007945 */ /* 0x000fe80003800000 */
[----:B------:R-:W-:Y:S05]  /*ffa0*/  @!P0 BRA `(.L_x_317) ;  /* 0x0000000000cc8947 */ /* 0x000fea0003800000 */
[----:B------:R-:W-:-:S04]  /*ffb0*/  ULOP3.LUT UR5, UR15, 0x2, URZ, 0xfc, !UPT ;  /* 0x000000020f057892 */ /* 0x000fc8000f8efc3f */
[----:B------:R-:W-:-:S06]  /*ffc0*/  UISETP.NE.AND UP0, UPT, UR5, 0x3, UPT ;  /* 0x000000030500788c */ /* 0x000fcc000bf05270 */
[----:B------:R-:W-:-:S13]  /*ffd0*/  PLOP3.LUT P0, PT, PT, PT, UP0, 0x80, 0x0 ;  /* 0x000000000000781c */ /* 0x000fda0003f0f008 */
[----:B------:R-:W-:Y:S05]  /*ffe0*/  @!P0 BRA `(.L_x_318) ;  /* 0x0000000000048947 */ /* 0x000fea0003800000 */
[----:B------:R-:W-:Y:S01]  /*fff0*/  BPT.TRAP 0x1 ;  /* 0x000000040000795c */ /* 0x000fe20000300000 */
.L_x_318:
[----:B01----:R-:W0:Y:S01]  /*10000*/  S2R R3, SR_CgaCtaId ;  /* 0x0000000000037919 */ /* 0x003e220000008800 */
[----:B------:R-:W-:Y:S02]  /*10010*/  MOV R2, 0x400 ;  /* 0x0000040000027802 */ /* 0x000fe40000000f00 */
[----:B------:R-:W-:Y:S02]  /*10020*/  SHF.L.U32 R4, R0, 0x1f, RZ ;  /* 0x0000001f00047819 */ /* 0x000fe400000006ff */
[----:B0-----:R-:W-:-:S05]  /*10030*/  LEA R2, R3, R2, 0x18 ;  /* 0x0000000203027211 */ /* 0x001fca00078ec0ff */
[----:B------:R-:W-:-:S04]  /*10040*/  VIADD R2, R2, 0x28 ;  /* 0x0000002802027836 */ /* 0x000fc80000000000 */
[C---:B------:R-:W-:Y:S02]  /*10050*/  IMAD R7, R9.reuse, 0x8, R2 ;  /* 0x0000000809077824 */ /* 0x040fe400078e0202 */
[----:B------:R-:W-:Y:S02]  /*10060*/  VIADD R9, R9, 0x1 ;  /* 0x0000000109097836 */ /* 0x000fe40000000000 */
[----:B------:R-:W0:Y:S03]  /*10070*/  SYNCS.PHASECHK.TRANS64.TRYWAIT P0, [R7+URZ], R4 ;  /* 0x00000004070075a7 */ /* 0x000e26000800017f */
[----:B------:R-:W-:-:S04]  /*10080*/  ISETP.NE.AND P1, PT, R9, 0x5, PT ;  /* 0x000000050900780c */ /* 0x000fc80003f25270 */
[----:B------:R-:W-:Y:S02]  /*10090*/  SEL R3, RZ, 0x1, P1 ;  /* 0x00000001ff037807 */ /* 0x000fe40000800000 */
[----:B------:R-:W-:Y:S02]  /*100a0*/  SEL R9, R9, RZ, P1 ;  /* 0x000000ff09097207 */ /* 0x000fe40000800000 */
[----:B------:R-:W-:-:S03]  /*100b0*/  LOP3.LUT R6, R0, R3, RZ, 0x3c, !PT ;  /* 0x0000000300067212 */ /* 0x000fc600078e3cff */
[----:B------:R-:W-:Y:S01]  /*100c0*/  IMAD R8, R9, 0x8, R2 ;  /* 0x0000000809087824 */ /* 0x000fe200078e0202 */
[----:B------:R-:W-:Y:S01]  /*100d0*/  SHF.L.U32 R5, R6, 0x1f, RZ ;  /* 0x0000001f06057819 */ /* 0x000fe200000006ff */
[----:B0-----:R-:W-:Y:S06]  /*100e0*/  @!P0 BRA `(.L_x_319) ;  /* 0x0000000400448947 */ /* 0x001fec0003800000 */
.L_x_333:
[----:B------:R-:W1:Y:S01]  /*100f0*/  SYNCS.PHASECHK.TRANS64.TRYWAIT P0, [R8+URZ], R5 ;  /* 0x00000005080075a7 */ /* 0x000e62000800017f */
[----:B------:R-:W-:-:S05]  /*10100*/  VIADD R0, R9, 0x1 ;  /* 0x0000000109007836 */ /* 0x000fca0000000000 */
[----:B------:R-:W-:-:S04]  /*10110*/  ISETP.NE.AND P1, PT, R0, 0x5, PT ;  /* 0x000000050000780c */ /* 0x000fc80003f25270 */
[----:B------:R-:W-:Y:S02]  /*10120*/  SEL R3, RZ, 0x1, P1 ;  /* 0x00000001ff037807 */ /* 0x000fe40000800000 */
[----:B0-----:R-:W-:Y:S02]  /*10130*/  SEL R7, R0, RZ, P1 ;  /* 0x000000ff00077207 */ /* 0x001fe40000800000 */
[----:B------:R-:W-:-:S03]  /*10140*/  LOP3.LUT R6, R6, R3, RZ, 0x3c, !PT ;  /* 0x0000000306067212 */ /* 0x000fc600078e3cff */
[----:B------:R-:W-:Y:S01]  /*10150*/  IMAD R9, R7, 0x8, R2 ;  /* 0x0000000807097824 */ /* 0x000fe200078e0202 */
[----:B------:R-:W-:Y:S01]  /*10160*/  SHF.L.U32 R4, R6, 0x1f, RZ ;  /* 0x0000001f06047819 */ /* 0x000fe200000006ff */
[----:B-1----:R-:W-:Y:S06]  /*10170*/  @!P0 BRA `(.L_x_320) ;  /* 0x0000000400348947 */ /* 0x002fec0003800000 */
.L_x_334:
[----:B------:R-:W1:Y:S01]  /*10180*/  SYNCS.PHASECHK.TRANS64.TRYWAIT P0, [R9+URZ], R4 ;  /* 0x00000004090075a7 */ /* 0x000e62000800017f */
[----:B------:R-:W-:-:S05]  /*10190*/  VIADD R0, R7, 0x1 ;  /* 0x0000000107007836 */ /* 0x000fca0000000000 */
[----:B------:R-:W-:-:S04]  /*101a0*/  ISETP.NE.AND P1, PT, R0, 0x5, PT ;  /* 0x000000050000780c */ /* 0x000fc80003f25270 */
[----:B------:R-:W-:Y:S02]  /*101b0*/  SEL R3, RZ, 0x1, P1 ;  /* 0x00000001ff037807 */ /* 0x000fe40000800000 */
[----:B------:R-:W-:Y:S02]  /*101c0*/  SEL R7, R0, RZ, P1 ;  /* 0x000000ff00077207 */ /* 0x000fe40000800000 */
[----:B------:R-:W-:-:S03]  /*101d0*/  LOP3.LUT R11, R6, R3, RZ, 0x3c, !PT ;  /* 0x00000003060b7212 */ /* 0x000fc600078e3cff */
[----:B------:R-:W-:Y:S01]  /*101e0*/  IMAD R6, R7, 0x8, R2 ;  /* 0x0000000807067824 */ /* 0x000fe200078e0202 */
[----:B0-----:R-:W-:Y:S01]  /*101f0*/  SHF.L.U32 R5, R11, 0x1f, RZ ;  /* 0x0000001f0b057819 */ /* 0x001fe200000006ff */
[----:B-1----:R-:W-:Y:S06]  /*10200*/  @!P0 BRA `(.L_x_321) ;  /* 0x0000000400248947 */ /* 0x002fec0003800000 */
.L_x_335:
[----:B------:R-:W1:Y:S01]  /*10210*/  SYNCS.PHASECHK.TRANS64.TRYWAIT P0, [R6+URZ], R5 ;  /* 0x00000005060075a7 */ /* 0x000e62000800017f */
[----:B------:R-:W-:-:S05]  /*10220*/  VIADD R0, R7, 0x1 ;  /* 0x0000000107007836 */ /* 0x000fca0000000000 */
[----:B------:R-:W-:-:S04]  /*10230*/  ISETP.NE.AND P1, PT, R0, 0x5, PT ;  /* 0x000000050000780c */ /* 0x000fc80003f25270 */
[----:B0-----:R-:W-:Y:S02]  /*10240*/  SEL R4, RZ, 0x1, P1 ;  /* 0x00000001ff047807 */ /* 0x001fe40000800000 */
[----:B------:R-:W-:Y:S02]  /*10250*/  SEL R3, R0, RZ, P1 ;  /* 0x000000ff00037207 */ /* 0x000fe40000800000 */
[----:B------:R-:W-:Y:S01]  /*10260*/  LOP3.LUT R0, R11, R4, RZ, 0x3c, !PT ;  /* 0x000000040b007212 */ /* 0x000fe200078e3cff */
[----:B-1----:R-:W-:Y:S06]  /*10270*/  @!P0 BRA `(.L_x_322) ;  /* 0x00000004001c8947 */ /* 0x002fec0003800000 */
.L_x_336:
[----:B------:R-:W-:Y:S01]  /*10280*/  IMAD R3, R3, 0x8, R2 ;  /* 0x0000000803037824 */ /* 0x000fe200078e0202 */
[----:B------:R-:W-:-:S07]  /*10290*/  SHF.L.U32 R0, R0, 0x1f, RZ ;  /* 0x0000001f00007819 */ /* 0x000fce00000006ff */
.L_x_323:
[----:B-1----:R1:W2:Y:S02]  /*102a0*/  SYNCS.PHASECHK.TRANS64.TRYWAIT P0, [R3+URZ], R0 ;  /* 0x00000000030075a7 */ /* 0x0022a4000800017f */
[----:B--2---:R-:W-:Y:S05]  /*102b0*/  @!P0 NANOSLEEP.SYNCS 0x989680 ;  /* 0x009896800000895d */ /* 0x004fea0003900000 */
[----:B------:R-:W2:Y:S02]  /*102c0*/  @!P0 SYNCS.PHASECHK.TRANS64 P0, [R3+URZ], R0 ;  /* 0x00000000030085a7 */ /* 0x000ea4000800007f */
[----:B--2---:R-:W-:Y:S05]  /*102d0*/  @!P0 BRA `(.L_x_323) ;  /* 0xfffffffc00f08947 */ /* 0x004fea000383ffff */
.L_x_317:
[----:B------:R-:W-:Y:S05]  /*102e0*/  BSYNC B0 ;  /* 0x0000000000007941 */ /* 0x000fea0003800000 */
.L_x_316:
[----:B------:R-:W-:Y:S05]  /*102f0*/  EXIT ;  /* 0x000000000000794d */ /* 0x000fea0003800000 */
.L_x_19:
[----:B--2---:R-:W-:-:S04]  /*10300*/  IMAD.U32 R3, RZ, RZ, UR18 ;  /* 0x00000012ff037e24 */ /* 0x004fc8000f8e00ff */
[----:B------:R2:W3:Y:S03]  /*10310*/  SYNCS.PHASECHK.TRANS64.TRYWAIT P1, [R3+URZ+-0x8], R0 ;  /* 0xfffff800030075a7 */ /* 0x0004e6000802017f */
[----:B---3--:R-:W-:Y:S05]  /*10320*/  @!P1 NANOSLEEP.SYNCS 0x989680 ;  /* 0x009896800000995d */ /* 0x008fea0003900000 */
[----:B------:R-:W3:Y:S02]  /*10330*/  @!P1 SYNCS.PHASECHK.TRANS64 P1, [R3+URZ+-0x8], R0 ;  /* 0xfffff800030095a7 */ /* 0x000ee4000802007f */
[----:B---3--:R-:W-:Y:S05]  /*10340*/  @!P1 BRA `(.L_x_19) ;  /* 0xfffffffc00ec9947 */ /* 0x008fea000383ffff */
[----:B------:R-:W-:Y:S05]  /*10350*/  BRA `(.L_x_324) ;  /* 0xffffff1400207947 */ /* 0x000fea000383ffff */
.L_x_24:
[----:B-1----:R-:W-:-:S04]  /*10360*/  IMAD.U32 R3, RZ, RZ, UR6 ;  /* 0x00000006ff037e24 */ /* 0x002fc8000f8e00ff */
[----:B------:R1:W2:Y:S03]  /*10370*/  SYNCS.PHASECHK.TRANS64.TRYWAIT P1, [R3+URZ], R0 ;  /* 0x00000000030075a7 */ /* 0x0002a6000802017f */
[----:B--2---:R-:W-:Y:S05]  /*10380*/  @!P1 NANOSLEEP.SYNCS 0x989680 ;  /* 0x009896800000995d */ /* 0x004fea0003900000 */
[----:B------:R-:W2:Y:S02]  /*10390*/  @!P1 SYNCS.PHASECHK.TRANS64 P1, [R3+URZ], R0 ;  /* 0x00000000030095a7 */ /* 0x000ea4000802007f */
[----:B--2---:R-:W-:Y:S05]  /*103a0*/  @!P1 BRA `(.L_x_24) ;  /* 0xfffffffc00ec9947 */ /* 0x004fea000383ffff */
[----:B------:R-:W-:Y:S05]  /*103b0*/  BRA `(.L_x_23) ;  /* 0xffffff1c00887947 */ /* 0x000fea000383ffff */
.L_x_30:
[----:B-----5:R2:W-:Y:S02]  /*103c0*/  STL [R1+0x9c], R0 ;  /* 0x00009c0001007387 */ /* 0x0205e40000100800 */
[----:B--2---:R-:W-:-:S04]  /*103d0*/  IMAD.U32 R0, RZ, RZ, UR9 ;  /* 0x00000009ff007e24 */ /* 0x004fc8000f8e00ff */
[----:B------:R2:W3:Y:S03]  /*103e0*/  SYNCS.PHASECHK.TRANS64.TRYWAIT P1, [R0+URZ], R229 ;  /* 0x000000e5000075a7 */ /* 0x0004e6000802017f */
[----:B---3--:R-:W-:Y:S05]  /*103f0*/  @!P1 NANOSLEEP.SYNCS 0x989680 ;  /* 0x009896800000995d */ /* 0x008fea0003900000 */
[----:B------:R2:W3:Y:S02]  /*10400*/  @!P1 SYNCS.PHASECHK.TRANS64 P1, [R0+URZ], R229 ;  /* 0x000000e5000095a7 */ /* 0x0004e4000802007f */
[----:B--2---:R2:W5:Y:S02]  /*10410*/  LDL.LU R0, [R1+0x9c] ;  /* 0x00009c0001007983 */ /* 0x0045640000300800 */
[----:B--23--:R-:W-:Y:S05]  /*10420*/  @!P1 BRA `(.L_x_30) ;  /* 0xfffffffc00e49947 */ /* 0x00cfea000383ffff */
[----:B------:R-:W-:Y:S05]  /*10430*/  BRA `(.L_x_29) ;  /* 0xffffff3000207947 */ /* 0x000fea000383ffff */
.L_x_38:
[----:B-1----:R-:W-:-:S04]  /*10440*/  IMAD.U32 R25, RZ, RZ, UR18 ;  /* 0x00000012ff197e24 */ /* 0x002fc8000f8e00ff */
[----:B------:R1:W3:Y:S03]  /*10450*/  SYNCS.PHASECHK.TRANS64.TRYWAIT P1, [R25+URZ+0x8], R24 ;  /* 0x00000818190075a7 */ /* 0x0002e6000802017f */
[----:B---3--:R-:W-:Y:S05]  /*10460*/  @!P1 NANOSLEEP.SYNCS 0x989680 ;  /* 0x009896800000995d */ /* 0x008fea0003900000 */
[----:B------:R-:W3:Y:S02]  /*10470*/  @!P1 SYNCS.PHASECHK.TRANS64 P1, [R25+URZ+0x8], R24 ;  /* 0x00000818190095a7 */ /* 0x000ee4000802007f */
[----:B---3--:R-:W-:Y:S05]  /*10480*/  @!P1 BRA `(.L_x_38) ;  /* 0xfffffffc00ec9947 */ /* 0x008fea000383ffff */
[----:B------:R-:W-:Y:S05]  /*10490*/  BRA `(.L_x_325) ;  /* 0xffffff5400287947 */ /* 0x000fea000383ffff */
.L_x_303:
[----:B------:R-:W-:Y:S01]  /*104a0*/  BSSY B1, `(.L_x_326) ;  /* 0x0000006000017945 */ /* 0x000fe20003800000 */
[----:B------:R-:W-:-:S07]  /*104b0*/  IMAD.MOV.U32 R2, RZ, RZ, -0x1 ;  /* 0xffffffffff027424 */ /* 0x000fce00078e00ff */
[----:B------:R-:W-:Y:S05]  /*104c0*/  WARPSYNC.COLLECTIVE R2, `(.L_x_327) ;  /* 0x00000000020c7348 */ /* 0x000fea0003c00000 */
[----:B------:R-:W-:Y:S02]  /*104d0*/  ELECT P1, UR62, PT ;  /* 0x00000000003e782f */ /* 0x000fe40003820000 */
[----:B------:R-:W-:Y:S01]  /*104e0*/  MOV R2, UR62 ;  /* 0x0000003e00027c02 */ /* 0x000fe20008000f00 */
[----:B------:R-:W-:Y:S10]  /*104f0*/  ENDCOLLECTIVE ;  /* 0x000000000000791b */ /* 0x000ff40003800000 */
.L_x_327:
[----:B------:R-:W-:Y:S05]  /*10500*/  BSYNC B1 ;  /* 0x0000000000017941 */ /* 0x000fea0003800000 */
.L_x_326:
[----:B------:R-:W-:Y:S05]  /*10510*/  BRA `(.L_x_328) ;  /* 0xffffffec008c7947 */ /* 0x000fea000383ffff */
.L_x_306:
[----:B-1----:R1:W2:Y:S02]  /*10520*/  SYNCS.PHASECHK.TRANS64.TRYWAIT P1, [R11+URZ+0x28], R4 ;  /* 0x000028040b0075a7 */ /* 0x0022a4000802017f */
[----:B--2---:R-:W-:Y:S05]  /*10530*/  @!P1 NANOSLEEP.SYNCS 0x989680 ;  /* 0x009896800000995d */ /* 0x004fea0003900000 */
[----:B------:R-:W2:Y:S02]  /*10540*/  @!P1 SYNCS.PHASECHK.TRANS64 P1, [R11+URZ+0x28], R4 ;  /* 0x000028040b0095a7 */ /* 0x000ea4000802007f */
[----:B--2---:R-:W-:Y:S05]  /*10550*/  @!P1 BRA `(.L_x_306) ;  /* 0xfffffffc00f09947 */ /* 0x004fea000383ffff */
[----:B------:R-:W-:Y:S05]  /*10560*/  BRA `(.L_x_329) ;  /* 0xffffffec00d07947 */ /* 0x000fea000383ffff */
.L_x_315:
[----:B------:R-:W-:Y:S01]  /*10570*/  BSSY B0, `(.L_x_330) ;  /* 0x0000006000007945 */ /* 0x000fe20003800000 */
[----:B------:R-:W-:-:S07]  /*10580*/  IMAD.MOV.U32 R2, RZ, RZ, -0x1 ;  /* 0xffffffffff027424 */ /* 0x000fce00078e00ff */
[----:B01----:R-:W-:Y:S05]  /*10590*/  WARPSYNC.COLLECTIVE R2, `(.L_x_331) ;  /* 0x00000000020c7348 */ /* 0x003fea0003c00000 */
[----:B------:R-:W-:Y:S02]  /*105a0*/  ELECT P1, UR62, PT ;  /* 0x00000000003e782f */ /* 0x000fe40003820000 */
[----:B------:R-:W-:Y:S01]  /*105b0*/  MOV R2, UR62 ;  /* 0x0000003e00027c02 */ /* 0x000fe20008000f00 */
[----:B01----:R-:W-:Y:S10]  /*105c0*/  ENDCOLLECTIVE ;  /* 0x000000000000791b */ /* 0x003ff40003800000 */
.L_x_331:
[----:B------:R-:W-:Y:S05]  /*105d0*/  BSYNC B0 ;  /* 0x0000000000007941 */ /* 0x000fea0003800000 */
.L_x_330:
[----:B------:R-:W-:Y:S01]  /*105e0*/  PLOP3.LUT P0, PT, P1, PT, PT, 0x80, 0x0 ;  /* 0x000000000000781c */ /* 0x000fe20000f0f070 */
[----:B------:R-:W-:-:S12]  /*105f0*/  BRA `(.L_x_332) ;  /* 0xfffffff800647947 */ /* 0x000fd8000383ffff */
.L_x_319:
[----:B0-----:R0:W1:Y:S02]  /*10600*/  SYNCS.PHASECHK.TRANS64.TRYWAIT P0, [R7+URZ], R4 ;  /* 0x00000004070075a7 */ /* 0x001064000800017f */
[----:B-1----:R-:W-:Y:S05]  /*10610*/  @!P0 NANOSLEEP.SYNCS 0x989680 ;  /* 0x009896800000895d */ /* 0x002fea0003900000 */
[----:B------:R-:W1:Y:S02]  /*10620*/  @!P0 SYNCS.PHASECHK.TRANS64 P0, [R7+URZ], R4 ;  /* 0x00000004070085a7 */ /* 0x000e64000800007f */
[----:B-1----:R-:W-:Y:S05]  /*10630*/  @!P0 BRA `(.L_x_319) ;  /* 0xfffffffc00f08947 */ /* 0x002fea000383ffff */
[----:B------:R-:W-:Y:S05]  /*10640*/  BRA `(.L_x_333) ;  /* 0xfffffff800a87947 */ /* 0x000fea000383ffff */
.L_x_320:
[----:B0-----:R0:W1:Y:S02]  /*10650*/  SYNCS.PHASECHK.TRANS64.TRYWAIT P0, [R8+URZ], R5 ;  /* 0x00000005080075a7 */ /* 0x001064000800017f */
[----:B-1----:R-:W-:Y:S05]  /*10660*/  @!P0 NANOSLEEP.SYNCS 0x989680 ;  /* 0x009896800000895d */ /* 0x002fea0003900000 */
[----:B------:R-:W1:Y:S02]  /*10670*/  @!P0 SYNCS.PHASECHK.TRANS64 P0, [R8+URZ], R5 ;  /* 0x00000005080085a7 */ /* 0x000e64000800007f */
[----:B-1----:R-:W-:Y:S05]  /*10680*/  @!P0 BRA `(.L_x_320) ;  /* 0xfffffffc00f08947 */ /* 0x002fea000383ffff */
[----:B------:R-:W-:Y:S05]  /*10690*/  BRA `(.L_x_334) ;  /* 0xfffffff800b87947 */ /* 0x000fea000383ffff */
.L_x_321:
[----:B0-----:R0:W1:Y:S02]  /*106a0*/  SYNCS.PHASECHK.TRANS64.TRYWAIT P0, [R9+URZ], R4 ;  /* 0x00000004090075a7 */ /* 0x001064000800017f */
[----:B-1----:R-:W-:Y:S05]  /*106b0*/  @!P0 NANOSLEEP.SYNCS 0x989680 ;  /* 0x009896800000895d */ /* 0x002fea0003900000 */
[----:B------:R-:W1:Y:S02]  /*106c0*/  @!P0 SYNCS.PHASECHK.TRANS64 P0, [R9+URZ], R4 ;  /* 0x00000004090085a7 */ /* 0x000e64000800007f */
[----:B-1----:R-:W-:Y:S05]  /*106d0*/  @!P0 BRA `(.L_x_321) ;  /* 0xfffffffc00f08947 */ /* 0x002fea000383ffff */
[----:B------:R-:W-:Y:S05]  /*106e0*/  BRA `(.L_x_335) ;  /* 0xfffffff800c87947 */ /* 0x000fea000383ffff */
.L_x_322:
[----:B0-----:R0:W1:Y:S02]  /*106f0*/  SYNCS.PHASECHK.TRANS64.TRYWAIT P0, [R6+URZ], R5 ;  /* 0x00000005060075a7 */ /* 0x001064000800017f */
[----:B-1----:R-:W-:Y:S05]  /*10700*/  @!P0 NANOSLEEP.SYNCS 0x989680 ;  /* 0x009896800000895d */ /* 0x002fea0003900000 */
[----:B------:R-:W1:Y:S02]  /*10710*/  @!P0 SYNCS.PHASECHK.TRANS64 P0, [R6+URZ], R5 ;  /* 0x00000005060085a7 */ /* 0x000e64000800007f */
[----:B-1----:R-:W-:Y:S05]  /*10720*/  @!P0 BRA `(.L_x_322) ;  /* 0xfffffffc00f08947 */ /* 0x002fea000383ffff */
[----:B------:R-:W-:Y:S05]  /*10730*/  BRA `(.L_x_336) ;  /* 0xfffffff800d07947 */ /* 0x000fea000383ffff */
.L_x_337:
[----:B------:R-:W-:-:S00]  /*10740*/  BRA `(.L_x_337) ;  /* 0xfffffffc00fc7947 */ /* 0x000fc0000383ffff */
[----:B------:R-:W-:-:S00]  /*10750*/  NOP ;  /* 0x0000000000007918 */ /* 0x000fc00000000000 */
        /* <DEDUP_REMOVED lines=10> */
.L_x_338:


//--------------------- .nv.shared._ZN7cutlass13device_kernelINS_4gemm6kernel13GemmUniversalIN4cute5tupleIJiiiiEEENS1_10collective13CollectiveMmaINS1_37MainloopSm90TmaGmmaWarpSpecializedFP8ILi5ENS5_IJNS4_1CILi1EEENSA_ILi8EEESB_EEENS1_32KernelTmaWarpSpecializedPingpongEEENS5_IJNSA_ILi64EEENSA_ILi256EEENSA_ILi128EEEEEENS_12float_e5m2_tENS5_IJlSB_lEEESK_SL_NS4_8TiledMMAINS4_8MMA_AtomIJNS4_4SM904GMMA31MMA_64x256x32_F32E5M2E5M2_SS_TNILNSP_7ScaleInE1ELSR_1EEEEEENS4_6LayoutINS5_IJSB_SB_SB_EEENS5_IJNSA_ILi0EEESW_SW_EEEEENS5_IJNS4_10UnderscoreESZ_SZ_EEEEENS4_23SM90_TMA_LOAD_MULTICASTENS4_14ComposedLayoutINS4_7SwizzleILi3ELi4ELi3EEENS4_18smem_ptr_flag_bitsILi8EEENSU_INS5_IJSC_SI_EEENS5_IJSI_SB_EEEEEEEvNS4_8identityENS4_13SM90_TMA_LOADES1B_vS1C_EENS_8epilogue10collective6detail29Sm90TmaWarpSpecializedAdapterINS1G_15DefaultEpilogueISK_SL_SL_NS1F_6thread17LinearCombinationISK_Li1EffLNS1K_9ScaleType4KindE0ELNS_15FloatRoundStyleE2ESK_EENS1_15EpilogueDefaultEEEEEvvEEEEvNT_6ParamsE --------------------------
	.section	.nv.shared._ZN7cutlass13device_kernelINS_4gemm6kernel13GemmUniversalIN4cute5tupleIJiiiiEEENS1_10collective13CollectiveMmaINS1_37MainloopSm90TmaGmmaWarpSpecializedFP8ILi5ENS5_IJNS4_1CILi1EEENSA_ILi8EEESB_EEENS1_32KernelTmaWarpSpecializedPingpongEEENS5_IJNSA_ILi64EEENSA_ILi256EEENSA_ILi128EEEEEENS_12float_e5m2_tENS5_IJlSB_lEEESK_SL_NS4_8TiledMMAINS4_8MMA_AtomIJNS4_4SM904GMMA31MMA_64x256x32_F32E5M2E5M2_SS_TNILNSP_7ScaleInE1ELSR_1EEEEEENS4_6LayoutINS5_IJSB_SB_SB_EEENS5_IJNSA_ILi0EEESW_SW_EEEEENS5_IJNS4_10UnderscoreESZ_SZ_EEEEENS4_23SM90_TMA_LOAD_MULTICASTENS4_14ComposedLayoutINS4_7SwizzleILi3ELi4ELi3EEENS4_18smem_ptr_flag_bitsILi8EEENSU_INS5_IJSC_SI_EEENS5_IJSI_SB_EEEEEEEvNS4_8identityENS4_13SM90_TMA_LOADES1B_vS1C_EENS_8epilogue10collective6detail29Sm90TmaWarpSpecializedAdapterINS1G_15DefaultEpilogueISK_SL_SL_NS1F_6thread17LinearCombinationISK_Li1EffLNS1K_9ScaleType4KindE0ELNS_15FloatRoundStyleE2ESK_EENS1_15EpilogueDefaultEEEEEvvEEEEvNT_6ParamsE,"aw",@nobits
	.sectionflags	@""
	.align	16
	.zero		1024


//--------------------- .nv.shared.reserved.0     --------------------------
	.section	.nv.shared.reserved.0,"aw",@nobits
	.weak		__nv_reservedSMEM_offset_0_alias
	.size		__nv_reservedSMEM_offset_0_alias, 0, 0
	.other		__nv_reservedSMEM_offset_0_alias,@"STO_CUDA_RESERVED_SHARED STV_DEFAULT"
__nv_reservedSMEM_offset_0_alias:
	.zero		0


//--------------------- .nv.global                --------------------------
	.section	.nv.global,"aw",@nobits
.nv.global:
	.type		_ZN40_INTERNAL_a219c851_4_k_cu_e3a3e5bb_263324cute1_E,@object
	.size		_ZN40_INTERNAL_a219c851_4_k_cu_e3a3e5bb_263324cute1_E,(_ZN40_INTERNAL_a219c851_4_k_cu_e3a3e5bb_263324cuda3std3__45__cpo6cbeginE - _ZN40_INTERNAL_a219c851_4_k_cu_e3a3e5bb_263324cute1_E)
_ZN40_INTERNAL_a219c851_4_k_cu_e3a3e5bb_263324cute1_E:
	.zero		1
	.type		_ZN40_INTERNAL_a219c851_4_k_cu_e3a3e5bb_263324cuda3std3__45__cpo6cbeginE,@object
	.size		_ZN40_INTERNAL_a219c851_4_k_cu_e3a3e5bb_263324cuda3std3__45__cpo6cbeginE,(_ZN40_INTERNAL_a219c851_4_k_cu_e3a3e5bb_263324cuda3std3__48in_placeE - _ZN40_INTERNAL_a219c851_4_k_cu_e3a3e5bb_263324cuda3std3__45__cpo6cbeginE)
_ZN40_INTERNAL_a219c851_4_k_cu_e3a3e5bb_263324cuda3std3__45__cpo6cbeginE:
	.zero		1
	.type		_ZN40_INTERNAL_a219c851_4_k_cu_e3a3e5bb_263324cuda3std3__48in_placeE,@object
	.size		_ZN40_INTERNAL_a219c851_4_k_cu_e3a3e5bb_263324cuda3std3__48in_placeE,(_ZN40_INTERNAL_a219c851_4_k_cu_e3a3e5bb_263324cuda3std6ranges3__45__cpo9iter_moveE - _ZN40_INTERNAL_a219c851_4_k_cu_e3a3e5bb_263324cuda3std3__48in_placeE)
_ZN40_INTERNAL_a219c851_4_k_cu_e3a3e5bb_263324cuda3std3__48in_placeE:
	.zero		1
	.type		_ZN40_INTERNAL_a219c851_4_k_cu_e3a3e5bb_263324cuda3std6ranges3__45__cpo9iter_moveE,@object
	.size		_ZN40_INTERNAL_a219c851_4_k_cu_e3a3e5bb_263324cuda3std6ranges3__45__cpo9iter_moveE,(_ZN40_INTERNAL_a219c851_4_k_cu_e3a3e5bb_263324cuda3std3__45__cpo5beginE - _ZN40_INTERNAL_a219c851_4_k_cu_e3a3e5bb_263324cuda3std6ranges3__45__cpo9iter_moveE)
_ZN40_INTERNAL_a219c851_4_k_cu_e3a3e5bb_263324cuda3std6ranges3__45__cpo9iter_moveE:
	.zero		1
	.type		_ZN40_INTERNAL_a219c851_4_k_cu_e3a3e5bb_263324cuda3std3__45__cpo5beginE,@object
	.size		_ZN40_INTERNAL_a219c851_4_k_cu_e3a3e5bb_263324cuda3std3__45__cpo5beginE,(_ZN40_INTERNAL_a219c851_4_k_cu_e3a3e5bb_263324cuda3std3__442_GLOBAL__N__a219c851_4_k_cu_e3a3e5bb_263326ignoreE - _ZN40_INTERNAL_a219c851_4_k_cu_e3a3e5bb_263324cuda3std3__45__cpo5beginE)
_ZN40_INTERNAL_a219c851_4_k_cu_e3a3e5bb_263324cuda3std3__45__cpo5beginE:
	.zero		1
	.type		_ZN40_INTERNAL_a219c851_4_k_cu_e3a3e5bb_263324cuda3std3__442_GLOBAL__N__a219c851_4_k_cu_e3a3e5bb_263326ignoreE,@object
	.size		_ZN40_INTERNAL_a219c851_4_k_cu_e3a3e5bb_263324cuda3std3__442_GLOBAL__N__a219c851_4_k_cu_e3a3e5bb_263326ignoreE,(_ZN40_INTERNAL_a219c851_4_k_cu_e3a3e5bb_263324cute7productE - _ZN40_INTERNAL_a219c851_4_k_cu_e3a3e5bb_263324cuda3std3__442_GLOBAL__N__a219c851_4_k_cu_e3a3e5bb_263326ignoreE)
_ZN40_INTERNAL_a219c851_4_k_cu_e3a3e5bb_263324cuda3std3__442_GLOBAL__N__a219c851_4_k_cu_e3a3e5bb_263326ignoreE:
	.zero		1
	.type		_ZN40_INTERNAL_a219c851_4_k_cu_e3a3e5bb_263324cute7productE,@object
	.size		_ZN40_INTERNAL_a219c851_4_k_cu_e3a3e5bb_263324cute7productE,(_ZN40_INTERNAL_a219c851_4_k_cu_e3a3e5bb_263324cuda3std3__45__cpo3endE - _ZN40_INTERNAL_a219c851_4_k_cu_e3a3e5bb_263324cute7productE)
_ZN40_INTERNAL_a219c851_4_k_cu_e3a3e5bb_263324cute7productE:
	.zero		1
	.type		_ZN40_INTERNAL_a219c851_4_k_cu_e3a3e5bb_263324cuda3std3__45__cpo3endE,@object
	.size		_ZN40_INTERNAL_a219c851_4_k_cu_e3a3e5bb_263324cuda3std3__45__cpo3endE,(_ZN40_INTERNAL_a219c851_4_k_cu_e3a3e5bb_263324cuda3std3__419piecewise_constructE - _ZN40_INTERNAL_a219c851_4_k_cu_e3a3e5bb_263324cuda3std3__45__cpo3endE)
_ZN40_INTERNAL_a219c851_4_k_cu_e3a3e5bb_263324cuda3std3__45__cpo3endE:
	.zero		1
	.type		_ZN40_INTERNAL_a219c851_4_k_cu_e3a3e5bb_263324cuda3std3__419piecewise_constructE,@object
	.size		_ZN40_INTERNAL_a219c851_4_k_cu_e3a3e5bb_263324cuda3std3__419piecewise_constructE,(_ZN40_INTERNAL_a219c851_4_k_cu_e3a3e5bb_263324cuda3std3__45__cpo4cendE - _ZN40_INTERNAL_a219c851_4_k_cu_e3a3e5bb_263324cuda3std3__419piecewise_constructE)
_ZN40_INTERNAL_a219c851_4_k_cu_e3a3e5bb_263324cuda3std3__419piecewise_constructE:
	.zero		1
	.type		_ZN40_INTERNAL_a219c851_4_k_cu_e3a3e5bb_263324cuda3std3__45__cpo4cendE,@object
	.size		_ZN40_INTERNAL_a219c851_4_k_cu_e3a3e5bb_263324cuda3std3__45__cpo4cendE,(_ZN40_INTERNAL_a219c851_4_k_cu_e3a3e5bb_263324cuda3std6ranges3__45__cpo4swapE - _ZN40_INTERNAL_a219c851_4_k_cu_e3a3e5bb_263324cuda3std3__45__cpo4cendE)
_ZN40_INTERNAL_a219c851_4_k_cu_e3a3e5bb_263324cuda3std3__45__cpo4cendE:
	.zero		1
	.type		_ZN40_INTERNAL_a219c851_4_k_cu_e3a3e5bb_263324cuda3std6ranges3__45__cpo4swapE,@object
	.size		_ZN40_INTERNAL_a219c851_4_k_cu_e3a3e5bb_263324cuda3std6ranges3__45__cpo4swapE,(.L_7 - _ZN40_INTERNAL_a219c851_4_k_cu_e3a3e5bb_263324cuda3std6ranges3__45__cpo4swapE)
_ZN40_INTERNAL_a219c851_4_k_cu_e3a3e5bb_263324cuda3std6ranges3__45__cpo4swapE:
	.zero		1
.L_7:


//--------------------- .nv.constant0._ZN7cutlass13device_kernelINS_4gemm6kernel13GemmUniversalIN4cute5tupleIJiiiiEEENS1_10collective13CollectiveMmaINS1_37MainloopSm90TmaGmmaWarpSpecializedFP8ILi5ENS5_IJNS4_1CILi1EEENSA_ILi8EEESB_EEENS1_32KernelTmaWarpSpecializedPingpongEEENS5_IJNSA_ILi64EEENSA_ILi256EEENSA_ILi128EEEEEENS_12float_e5m2_tENS5_IJlSB_lEEESK_SL_NS4_8TiledMMAINS4_8MMA_AtomIJNS4_4SM904GMMA31MMA_64x256x32_F32E5M2E5M2_SS_TNILNSP_7ScaleInE1ELSR_1EEEEEENS4_6LayoutINS5_IJSB_SB_SB_EEENS5_IJNSA_ILi0EEESW_SW_EEEEENS5_IJNS4_10UnderscoreESZ_SZ_EEEEENS4_23SM90_TMA_LOAD_MULTICASTENS4_14ComposedLayoutINS4_7SwizzleILi3ELi4ELi3EEENS4_18smem_ptr_flag_bitsILi8EEENSU_INS5_IJSC_SI_EEENS5_IJSI_SB_EEEEEEEvNS4_8identityENS4_13SM90_TMA_LOADES1B_vS1C_EENS_8epilogue10collective6detail29Sm90TmaWarpSpecializedAdapterINS1G_15DefaultEpilogueISK_SL_SL_NS1F_6thread17LinearCombinationISK_Li1EffLNS1K_9ScaleType4KindE0ELNS_15FloatRoundStyleE2ESK_EENS1_15EpilogueDefaultEEEEEvvEEEEvNT_6ParamsE --------------------------
	.section	.nv.constant0._ZN7cutlass13device_kernelINS_4gemm6kernel13GemmUniversalIN4cute5tupleIJiiiiEEENS1_10collective13CollectiveMmaINS1_37MainloopSm90TmaGmmaWarpSpecializedFP8ILi5ENS5_IJNS4_1CILi1EEENSA_ILi8EEESB_EEENS1_32KernelTmaWarpSpecializedPingpongEEENS5_IJNSA_ILi64EEENSA_ILi256EEENSA_ILi128EEEEEENS_12float_e5m2_tENS5_IJlSB_lEEESK_SL_NS4_8TiledMMAINS4_8MMA_AtomIJNS4_4SM904GMMA31MMA_64x256x32_F32E5M2E5M2_SS_TNILNSP_7ScaleInE1ELSR_1EEEEEENS4_6LayoutINS5_IJSB_SB_SB_EEENS5_IJNSA_ILi0EEESW_SW_EEEEENS5_IJNS4_10UnderscoreESZ_SZ_EEEEENS4_23SM90_TMA_LOAD_MULTICASTENS4_14ComposedLayoutINS4_7SwizzleILi3ELi4ELi3EEENS4_18smem_ptr_flag_bitsILi8EEENSU_INS5_IJSC_SI_EEENS5_IJSI_SB_EEEEEEEvNS4_8identityENS4_13SM90_TMA_LOADES1B_vS1C_EENS_8epilogue10collective6detail29Sm90TmaWarpSpecializedAdapterINS1G_15DefaultEpilogueISK_SL_SL_NS1F_6thread17LinearCombinationISK_Li1EffLNS1K_9ScaleType4KindE0ELNS_15FloatRoundStyleE2ESK_EENS1_15EpilogueDefaultEEEEEvvEEEEvNT_6ParamsE,"a",@progbits
	.sectionflags	@""
	.align	4
.nv.constant0._ZN7cutlass13device_kernelINS_4gemm6kernel13GemmUniversalIN4cute5tupleIJiiiiEEENS1_10collective13CollectiveMmaINS1_37MainloopSm90TmaGmmaWarpSpecializedFP8ILi5ENS5_IJNS4_1CILi1EEENSA_ILi8EEESB_EEENS1_32KernelTmaWarpSpecializedPingpongEEENS5_IJNSA_ILi64EEENSA_ILi256EEENSA_ILi128EEEEEENS_12float_e5m2_tENS5_IJlSB_lEEESK_SL_NS4_8TiledMMAINS4_8MMA_AtomIJNS4_4SM904GMMA31MMA_64x256x32_F32E5M2E5M2_SS_TNILNSP_7ScaleInE1ELSR_1EEEEEENS4_6LayoutINS5_IJSB_SB_SB_EEENS5_IJNSA_ILi0EEESW_SW_EEEEENS5_IJNS4_10UnderscoreESZ_SZ_EEEEENS4_23SM90_TMA_LOAD_MULTICASTENS4_14ComposedLayoutINS4_7SwizzleILi3ELi4ELi3EEENS4_18smem_ptr_flag_bitsILi8EEENSU_INS5_IJSC_SI_EEENS5_IJSI_SB_EEEEEEEvNS4_8identityENS4_13SM90_TMA_LOADES1B_vS1C_EENS_8epilogue10collective6detail29Sm90TmaWarpSpecializedAdapterINS1G_15DefaultEpilogueISK_SL_SL_NS1F_6thread17LinearCombinationISK_Li1EffLNS1K_9ScaleType4KindE0ELNS_15FloatRoundStyleE2ESK_EENS1_15EpilogueDefaultEEEEEvvEEEEvNT_6ParamsE:
	.zero		1664


//--------------------- SYMBOLS --------------------------

	.type		.nv.reservedSmem.offset0,@object
	.size		.nv.reservedSmem.offset0,0x4
